	.target	sm_90a

	.elftype	@"ET_EXEC"


//--------------------- .note.nv.tkinfo           --------------------------
	.section	.note.nv.tkinfo,"",@"SHT_NOTE"
	.sectionflags	@"SHF_NOTE_NV_TKINFO"
	.tkinfo
        /*0018*/ 	.word	0x00000002
        /*0030*/ 	.string	""
        /*0030*/ 	.string	"ptxas"
        /*0030*/ 	.string	"Cuda compilation tools, release 13.0, V13.0.88"
        /*0030*/ 	.string	"Build cuda_13.0.r13.0/compiler.36424714_0"
        /*0030*/ 	.string	"-arch sm_90a -m 64 "



//--------------------- .note.nv.cuinfo           --------------------------
	.section	.note.nv.cuinfo,"",@"SHT_NOTE"
	.sectionflags	@"SHF_NOTE_NV_CUINFO"
        /*0018*/ 	.short	0x0002
        /*001a*/ 	.short	0x005a
        /*001c*/ 	.short	0x0082
	.zero		2


//--------------------- .nv.info                  --------------------------
	.section	.nv.info,"",@"SHT_CUDA_INFO"
	.align	4


	//----- nvinfo : EIATTR_REGCOUNT
	.align		4
        /*0000*/ 	.byte	0x04, 0x2f
        /*0002*/ 	.short	(.L_15 - .L_14)
	.align		4
.L_14:
        /*0004*/ 	.word	index@(_ZN7cutlass13device_kernelINS_4gemm6kernel13GemmUniversalIN4cute5tupleIJiiiiEEENS1_10collective13CollectiveMmaINS1_34MainloopSm90TmaGmmaWarpSpecializedILi7ENS5_IJNS4_1CILi1EEESB_SB_EEENS1_35KernelTmaWarpSpecializedCooperativeEEENS5_IJNSA_ILi256EEENSA_ILi64EEENSA_ILi128EEEEEEfNS5_IJlSB_lEEEfSJ_NS4_8TiledMMAINS4_8MMA_AtomIJNS4_4SM904GMMA29MMA_64x64x8_F32TF32TF32_SS_TNILNSN_7ScaleInE1ELSP_1EEEEEENS4_6LayoutINS5_IJNSA_ILi2EEESB_SB_EEENS5_IJSB_NSA_ILi0EEESV_EEEEENS5_IJNS4_10UnderscoreESY_SY_EEEEENS4_13SM90_TMA_LOADENS4_14ComposedLayoutINS4_7SwizzleILi3ELi4ELi3EEENS4_18smem_ptr_flag_bitsILi32EEENSS_INS5_IJNSA_ILi8EEENSA_ILi32EEEEEENS5_IJS18_SB_EEEEEEEvNS4_8identityES11_S1C_vS1D_EENS_8epilogue10collective6detail29Sm90TmaWarpSpecializedAdapterINS1G_15DefaultEpilogueIfSJ_SJ_NS1F_6thread17LinearCombinationIfLi1EffLNS1K_9ScaleType4KindE0ELNS_15FloatRoundStyleE2EfEENS1_15EpilogueDefaultEEEEEvvEEEEvNT_6ParamsE)
        /*0008*/ 	.word	0x000000a8


	//----- nvinfo : EIATTR_FRAME_SIZE
	.align		4
.L_15:
        /*000c*/ 	.byte	0x04, 0x11
        /*000e*/ 	.short	(.L_17 - .L_16)
	.align		4
.L_16:
        /*0010*/ 	.word	index@(_ZN7cutlass13device_kernelINS_4gemm6kernel13GemmUniversalIN4cute5tupleIJiiiiEEENS1_10collective13CollectiveMmaINS1_34MainloopSm90TmaGmmaWarpSpecializedILi7ENS5_IJNS4_1CILi1EEESB_SB_EEENS1_35KernelTmaWarpSpecializedCooperativeEEENS5_IJNSA_ILi256EEENSA_ILi64EEENSA_ILi128EEEEEEfNS5_IJlSB_lEEEfSJ_NS4_8TiledMMAINS4_8MMA_AtomIJNS4_4SM904GMMA29MMA_64x64x8_F32TF32TF32_SS_TNILNSN_7ScaleInE1ELSP_1EEEEEENS4_6LayoutINS5_IJNSA_ILi2EEESB_SB_EEENS5_IJSB_NSA_ILi0EEESV_EEEEENS5_IJNS4_10UnderscoreESY_SY_EEEEENS4_13SM90_TMA_LOADENS4_14ComposedLayoutINS4_7SwizzleILi3ELi4ELi3EEENS4_18smem_ptr_flag_bitsILi32EEENSS_INS5_IJNSA_ILi8EEENSA_ILi32EEEEEENS5_IJS18_SB_EEEEEEEvNS4_8identityES11_S1C_vS1D_EENS_8epilogue10collective6detail29Sm90TmaWarpSpecializedAdapterINS1G_15DefaultEpilogueIfSJ_SJ_NS1F_6thread17LinearCombinationIfLi1EffLNS1K_9ScaleType4KindE0ELNS_15FloatRoundStyleE2EfEENS1_15EpilogueDefaultEEEEEvvEEEEvNT_6ParamsE)
        /*0014*/ 	.word	0x00000000


	//----- nvinfo : EIATTR_MIN_STACK_SIZE
	.align		4
.L_17:
        /*0018*/ 	.byte	0x04, 0x12
        /*001a*/ 	.short	(.L_19 - .L_18)
	.align		4
.L_18:
        /*001c*/ 	.word	index@(_ZN7cutlass13device_kernelINS_4gemm6kernel13GemmUniversalIN4cute5tupleIJiiiiEEENS1_10collective13CollectiveMmaINS1_34MainloopSm90TmaGmmaWarpSpecializedILi7ENS5_IJNS4_1CILi1EEESB_SB_EEENS1_35KernelTmaWarpSpecializedCooperativeEEENS5_IJNSA_ILi256EEENSA_ILi64EEENSA_ILi128EEEEEEfNS5_IJlSB_lEEEfSJ_NS4_8TiledMMAINS4_8MMA_AtomIJNS4_4SM904GMMA29MMA_64x64x8_F32TF32TF32_SS_TNILNSN_7ScaleInE1ELSP_1EEEEEENS4_6LayoutINS5_IJNSA_ILi2EEESB_SB_EEENS5_IJSB_NSA_ILi0EEESV_EEEEENS5_IJNS4_10UnderscoreESY_SY_EEEEENS4_13SM90_TMA_LOADENS4_14ComposedLayoutINS4_7SwizzleILi3ELi4ELi3EEENS4_18smem_ptr_flag_bitsILi32EEENSS_INS5_IJNSA_ILi8EEENSA_ILi32EEEEEENS5_IJS18_SB_EEEEEEEvNS4_8identityES11_S1C_vS1D_EENS_8epilogue10collective6detail29Sm90TmaWarpSpecializedAdapterINS1G_15DefaultEpilogueIfSJ_SJ_NS1F_6thread17LinearCombinationIfLi1EffLNS1K_9ScaleType4KindE0ELNS_15FloatRoundStyleE2EfEENS1_15EpilogueDefaultEEEEEvvEEEEvNT_6ParamsE)
        /*0020*/ 	.word	0x00000000
.L_19:


//--------------------- .nv.compat                --------------------------
	.section	.nv.compat,"",@"SHT_CUDA_COMPAT_INFO"
	.align	4
        /*0000*/ 	.byte	0x02, 0x09, 0x01, 0x00, 0x02, 0x02, 0x04, 0x00, 0x02, 0x05, 0x05, 0x00, 0x03, 0x07, 0x01, 0x01
        /*0010*/ 	.byte	0x02, 0x03, 0x01, 0x00, 0x02, 0x06, 0x01, 0x00, 0x04, 0x0b, 0x08, 0x00, 0x00, 0x00, 0x00, 0x00
        /*0020*/ 	.byte	0x00, 0x00, 0x00, 0x00


//--------------------- .nv.info._ZN7cutlass13device_kernelINS_4gemm6kernel13GemmUniversalIN4cute5tupleIJiiiiEEENS1_10collective13CollectiveMmaINS1_34MainloopSm90TmaGmmaWarpSpecializedILi7ENS5_IJNS4_1CILi1EEESB_SB_EEENS1_35KernelTmaWarpSpecializedCooperativeEEENS5_IJNSA_ILi256EEENSA_ILi64EEENSA_ILi128EEEEEEfNS5_IJlSB_lEEEfSJ_NS4_8TiledMMAINS4_8MMA_AtomIJNS4_4SM904GMMA29MMA_64x64x8_F32TF32TF32_SS_TNILNSN_7ScaleInE1ELSP_1EEEEEENS4_6LayoutINS5_IJNSA_ILi2EEESB_SB_EEENS5_IJSB_NSA_ILi0EEESV_EEEEENS5_IJNS4_10UnderscoreESY_SY_EEEEENS4_13SM90_TMA_LOADENS4_14ComposedLayoutINS4_7SwizzleILi3ELi4ELi3EEENS4_18smem_ptr_flag_bitsILi32EEENSS_INS5_IJNSA_ILi8EEENSA_ILi32EEEEEENS5_IJS18_SB_EEEEEEEvNS4_8identityES11_S1C_vS1D_EENS_8epilogue10collective6detail29Sm90TmaWarpSpecializedAdapterINS1G_15DefaultEpilogueIfSJ_SJ_NS1F_6thread17LinearCombinationIfLi1EffLNS1K_9ScaleType4KindE0ELNS_15FloatRoundStyleE2EfEENS1_15EpilogueDefaultEEEEEvvEEEEvNT_6ParamsE --------------------------
	.section	.nv.info._ZN7cutlass13device_kernelINS_4gemm6kernel13GemmUniversalIN4cute5tupleIJiiiiEEENS1_10collective13CollectiveMmaINS1_34MainloopSm90TmaGmmaWarpSpecializedILi7ENS5_IJNS4_1CILi1EEESB_SB_EEENS1_35KernelTmaWarpSpecializedCooperativeEEENS5_IJNSA_ILi256EEENSA_ILi64EEENSA_ILi128EEEEEEfNS5_IJlSB_lEEEfSJ_NS4_8TiledMMAINS4_8MMA_AtomIJNS4_4SM904GMMA29MMA_64x64x8_F32TF32TF32_SS_TNILNSN_7ScaleInE1ELSP_1EEEEEENS4_6LayoutINS5_IJNSA_ILi2EEESB_SB_EEENS5_IJSB_NSA_ILi0EEESV_EEEEENS5_IJNS4_10UnderscoreESY_SY_EEEEENS4_13SM90_TMA_LOADENS4_14ComposedLayoutINS4_7SwizzleILi3ELi4ELi3EEENS4_18smem_ptr_flag_bitsILi32EEENSS_INS5_IJNSA_ILi8EEENSA_ILi32EEEEEENS5_IJS18_SB_EEEEEEEvNS4_8identityES11_S1C_vS1D_EENS_8epilogue10collective6detail29Sm90TmaWarpSpecializedAdapterINS1G_15DefaultEpilogueIfSJ_SJ_NS1F_6thread17LinearCombinationIfLi1EffLNS1K_9ScaleType4KindE0ELNS_15FloatRoundStyleE2EfEENS1_15EpilogueDefaultEEEEEvvEEEEvNT_6ParamsE,"",@"SHT_CUDA_INFO"
	.sectionflags	@""
	.align	4


	//----- nvinfo : EIATTR_CUDA_API_VERSION
	.align		4
        /*0000*/ 	.byte	0x04, 0x37
        /*0002*/ 	.short	(.L_21 - .L_20)
.L_20:
        /*0004*/ 	.word	0x00000082


	//----- nvinfo : EIATTR_KPARAM_INFO
	.align		4
.L_21:
        /*0008*/ 	.byte	0x04, 0x17
        /*000a*/ 	.short	(.L_23 - .L_22)
.L_22:
        /*000c*/ 	.word	0x00000000
        /*0010*/ 	.short	0x0000
        /*0012*/ 	.short	0x0070
        /*0014*/ 	.byte	0x00, 0xf0, 0x01, 0x10


	//----- nvinfo : EIATTR_SPARSE_MMA_MASK
	.align		4
.L_23:
        /*0018*/ 	.byte	0x03, 0x50
        /*001a*/ 	.short	0x0000


	//----- nvinfo : EIATTR_MAXREG_COUNT
	.align		4
        /*001c*/ 	.byte	0x03, 0x1b
        /*001e*/ 	.short	0x00a8


	//----- nvinfo : EIATTR_NUM_BARRIERS
	.align		4
        /*0020*/ 	.byte	0x02, 0x4c
        /*0022*/ 	.byte	0x01
	.zero		1


	//----- nvinfo : EIATTR_EXTERNS
	.align		4
        /*0024*/ 	.byte	0x04, 0x0f
        /*0026*/ 	.short	(.L_25 - .L_24)


	//   ....[0]....
	.align		4
.L_24:
        /*0028*/ 	.word	index@(__assertfail)


	//----- nvinfo : EIATTR_MERCURY_ISA_VERSION
	.align		4
.L_25:
        /*002c*/ 	.byte	0x03, 0x5f
        /*002e*/ 	.short	0x0101


	//----- nvinfo : EIATTR_INT_WARP_WIDE_INSTR_OFFSETS
	.align		4
        /*0030*/ 	.byte	0x04, 0x31
        /*0032*/ 	.short	(.L_27 - .L_26)


	//   ....[0]....
.L_26:
        /*0034*/ 	.word	0x000003e0


	//   ....[1]....
        /*0038*/ 	.word	0x000003f0


	//   ....[2]....
        /*003c*/ 	.word	0x00000530


	//----- nvinfo : EIATTR_COOP_GROUP_MASK_REGIDS
	.align		4
.L_27:
        /*0040*/ 	.byte	0x04, 0x29
        /*0042*/ 	.short	(.L_29 - .L_28)


	//   ....[0]....
.L_28:
        /*0044*/ 	.word	0xffffffff


	//   ....[1]....
        /*0048*/ 	.word	0xffffffff


	//   ....[2]....
        /*004c*/ 	.word	0xffffffff


	//   ....[3]....
        /*0050*/ 	.word	0xffffffff


	//   ....[4]....
        /*0054*/ 	.word	0xffffffff


	//----- nvinfo : EIATTR_COOP_GROUP_INSTR_OFFSETS
	.align		4
.L_29:
        /*0058*/ 	.byte	0x04, 0x28
        /*005a*/ 	.short	(.L_31 - .L_30)


	//   ....[0]....
.L_30:
        /*005c*/ 	.word	0x00000060


	//   ....[1]....
        /*0060*/ 	.word	0x00000070


	//   ....[2]....
        /*0064*/ 	.word	0x00000130


	//   ....[3]....
        /*0068*/ 	.word	0x00000320


	//   ....[4]....
        /*006c*/ 	.word	0x00001260


	//----- nvinfo : EIATTR_REG_RECONFIG
	.align		4
.L_31:
        /*0070*/ 	.byte	0x01, 0x54
	.zero		2


	//----- nvinfo : EIATTR_SYSCALL_OFFSETS
	.align		4
        /*0074*/ 	.byte	0x04, 0x46
        /*0076*/ 	.short	(.L_33 - .L_32)


	//   ....[0]....
.L_32:
        /*0078*/ 	.word	0x00001450


	//----- nvinfo : EIATTR_MBARRIER_INSTR_OFFSETS
	.align		4
.L_33:
        /*007c*/ 	.byte	0x04, 0x39
        /*007e*/ 	.short	(.L_35 - .L_34)


	//   ....[0]....
.L_34:
        /*0080*/ 	.word	0x00000230
        /*0084*/ 	.word	0x000000ff
        /*0088*/ 	.word	0x00000000
        /*008c*/ 	.short	0x0100
        /*008e*/ 	.byte	0x08
	.zero		1


	//   ....[1]....
        /*0090*/ 	.word	0x00000240
        /*0094*/ 	.word	0x000000ff
        /*0098*/ 	.word	0x00000038
        /*009c*/ 	.short	0x0100
        /*009e*/ 	.byte	0x08
	.zero		1


	//   ....[2]....
        /*00a0*/ 	.word	0x00000250
        /*00a4*/ 	.word	0x000000ff
        /*00a8*/ 	.word	0x00000008
        /*00ac*/ 	.short	0x0100
        /*00ae*/ 	.byte	0x08
	.zero		1


	//   ....[3]....
        /*00b0*/ 	.word	0x00000260
        /*00b4*/ 	.word	0x000000ff
        /*00b8*/ 	.word	0x00000040
        /*00bc*/ 	.short	0x0100
        /*00be*/ 	.byte	0x08
	.zero		1


	//   ....[4]....
        /*00c0*/ 	.word	0x00000270
        /*00c4*/ 	.word	0x000000ff
        /*00c8*/ 	.word	0x00000010
        /*00cc*/ 	.short	0x0100
        /*00ce*/ 	.byte	0x08
	.zero		1


	//   ....[5]....
        /*00d0*/ 	.word	0x00000280
        /*00d4*/ 	.word	0x000000ff
        /*00d8*/ 	.word	0x00000048
        /*00dc*/ 	.short	0x0100
        /*00de*/ 	.byte	0x08
	.zero		1


	//   ....[6]....
        /*00e0*/ 	.word	0x00000290
        /*00e4*/ 	.word	0x000000ff
        /*00e8*/ 	.word	0x00000018
        /*00ec*/ 	.short	0x0100
        /*00ee*/ 	.byte	0x08
	.zero		1


	//   ....[7]....
        /*00f0*/ 	.word	0x000002a0
        /*00f4*/ 	.word	0x000000ff
        /*00f8*/ 	.word	0x00000050
        /*00fc*/ 	.short	0x0100
        /*00fe*/ 	.byte	0x08
	.zero		1


	//   ....[8]....
        /*0100*/ 	.word	0x000002b0
        /*0104*/ 	.word	0x000000ff
        /*0108*/ 	.word	0x00000020
        /*010c*/ 	.short	0x0100
        /*010e*/ 	.byte	0x08
	.zero		1


	//   ....[9]....
        /*0110*/ 	.word	0x000002c0
        /*0114*/ 	.word	0x000000ff
        /*0118*/ 	.word	0x00000058
        /*011c*/ 	.short	0x0100
        /*011e*/ 	.byte	0x08
	.zero		1


	//   ....[10]....
        /*0120*/ 	.word	0x000002d0
        /*0124*/ 	.word	0x000000ff
        /*0128*/ 	.word	0x00000028
        /*012c*/ 	.short	0x0100
        /*012e*/ 	.byte	0x08
	.zero		1


	//   ....[11]....
        /*0130*/ 	.word	0x000002e0
        /*0134*/ 	.word	0x000000ff
        /*0138*/ 	.word	0x00000060
        /*013c*/ 	.short	0x0100
        /*013e*/ 	.byte	0x08
	.zero		1


	//   ....[12]....
        /*0140*/ 	.word	0x000002f0
        /*0144*/ 	.word	0x000000ff
        /*0148*/ 	.word	0x00000030
        /*014c*/ 	.short	0x0100
        /*014e*/ 	.byte	0x08
	.zero		1


	//   ....[13]....
        /*0150*/ 	.word	0x00000300
        /*0154*/ 	.word	0x000000ff
        /*0158*/ 	.word	0x00000068
        /*015c*/ 	.short	0x0100
        /*015e*/ 	.byte	0x08
	.zero		1


	//   ....[14]....
        /*0160*/ 	.word	0x000005b0
        /*0164*/ 	.word	0x000000ff
        /*0168*/ 	.word	0x00000080
        /*016c*/ 	.short	0x0100
        /*016e*/ 	.byte	0x08
	.zero		1


	//   ....[15]....
        /*0170*/ 	.word	0x00000630
        /*0174*/ 	.word	0x000000ff
        /*0178*/ 	.word	0x00000088
        /*017c*/ 	.short	0x0100
        /*017e*/ 	.byte	0x08
	.zero		1


	//   ....[16]....
        /*0180*/ 	.word	0x000014d0
        /*0184*/ 	.word	0x00000003
        /*0188*/ 	.word	0x00000000
        /*018c*/ 	.short	0x010a
        /*018e*/ 	.byte	0x3f
	.zero		1


	//   ....[17]....
        /*0190*/ 	.word	0x00001530
        /*0194*/ 	.word	0x00000003
        /*0198*/ 	.word	0x00000000
        /*019c*/ 	.short	0x010a
        /*019e*/ 	.byte	0x3f
	.zero		1


	//   ....[18]....
        /*01a0*/ 	.word	0x000023e0
        /*01a4*/ 	.word	0x000000ff
        /*01a8*/ 	.word	0x00000000
        /*01ac*/ 	.short	0x010a
        /*01ae*/ 	.byte	0x04
	.zero		1


	//   ....[19]....
        /*01b0*/ 	.word	0x00002420
        /*01b4*/ 	.word	0x000000ff
        /*01b8*/ 	.word	0x00000000
        /*01bc*/ 	.short	0x010a
        /*01be*/ 	.byte	0x04
	.zero		1


	//   ....[20]....
        /*01c0*/ 	.word	0x000031c0
        /*01c4*/ 	.word	0x000000ff
        /*01c8*/ 	.word	0x00000000
        /*01cc*/ 	.short	0x0101
        /*01ce*/ 	.byte	0x0b
	.zero		1


	//   ....[21]....
        /*01d0*/ 	.word	0x000033c0
        /*01d4*/ 	.word	0x000000ff
        /*01d8*/ 	.word	0x00000000
        /*01dc*/ 	.short	0x0101
        /*01de*/ 	.byte	0x04
	.zero		1


	//   ....[22]....
        /*01e0*/ 	.word	0x000081e0
        /*01e4*/ 	.word	0x0000000e
        /*01e8*/ 	.word	0x00000038
        /*01ec*/ 	.short	0x010a
        /*01ee*/ 	.byte	0x3f
	.zero		1


	//   ....[23]....
        /*01f0*/ 	.word	0x000087f0
        /*01f4*/ 	.word	0x00000006
        /*01f8*/ 	.word	0x00000088
        /*01fc*/ 	.short	0x0101
        /*01fe*/ 	.byte	0x3f
	.zero		1


	//   ....[24]....
        /*0200*/ 	.word	0x00008ed0
        /*0204*/ 	.word	0x00000007
        /*0208*/ 	.word	0x00000000
        /*020c*/ 	.short	0x010a
        /*020e*/ 	.byte	0x3f
	.zero		1


	//   ....[25]....
        /*0210*/ 	.word	0x00008f50
        /*0214*/ 	.word	0x00000009
        /*0218*/ 	.word	0x00000000
        /*021c*/ 	.short	0x010a
        /*021e*/ 	.byte	0x3f
	.zero		1


	//   ....[26]....
        /*0220*/ 	.word	0x00008fe0
        /*0224*/ 	.word	0x00000006
        /*0228*/ 	.word	0x00000000
        /*022c*/ 	.short	0x010a
        /*022e*/ 	.byte	0x3f
	.zero		1


	//   ....[27]....
        /*0230*/ 	.word	0x00009070
        /*0234*/ 	.word	0x00000009
        /*0238*/ 	.word	0x00000000
        /*023c*/ 	.short	0x010a
        /*023e*/ 	.byte	0x3f
	.zero		1


	//   ....[28]....
        /*0240*/ 	.word	0x00009100
        /*0244*/ 	.word	0x00000006
        /*0248*/ 	.word	0x00000000
        /*024c*/ 	.short	0x010a
        /*024e*/ 	.byte	0x3f
	.zero		1


	//   ....[29]....
        /*0250*/ 	.word	0x00009190
        /*0254*/ 	.word	0x00000009
        /*0258*/ 	.word	0x00000000
        /*025c*/ 	.short	0x010a
        /*025e*/ 	.byte	0x3f
	.zero		1


	//   ....[30]....
        /*0260*/ 	.word	0x00009220
        /*0264*/ 	.word	0x00000003
        /*0268*/ 	.word	0x00000000
        /*026c*/ 	.short	0x010a
        /*026e*/ 	.byte	0x3f
	.zero		1


	//   ....[31]....
        /*0270*/ 	.word	0x00009280
        /*0274*/ 	.word	0x00000003
        /*0278*/ 	.word	0x00000000
        /*027c*/ 	.short	0x010a
        /*027e*/ 	.byte	0x3f
	.zero		1


	//   ....[32]....
        /*0280*/ 	.word	0x000092e0
        /*0284*/ 	.word	0x00000004
        /*0288*/ 	.word	0x00000000
        /*028c*/ 	.short	0x010a
        /*028e*/ 	.byte	0x3f
	.zero		1


	//   ....[33]....
        /*0290*/ 	.word	0x000093b0
        /*0294*/ 	.word	0x0000000e
        /*0298*/ 	.word	0x00000038
        /*029c*/ 	.short	0x010a
        /*029e*/ 	.byte	0x3f
	.zero		1


	//   ....[34]....
        /*02a0*/ 	.word	0x00009480
        /*02a4*/ 	.word	0x00000007
        /*02a8*/ 	.word	0x00000000
        /*02ac*/ 	.short	0x010a
        /*02ae*/ 	.byte	0x3f
	.zero		1


	//   ....[35]....
        /*02b0*/ 	.word	0x000094d0
        /*02b4*/ 	.word	0x00000009
        /*02b8*/ 	.word	0x00000000
        /*02bc*/ 	.short	0x010a
        /*02be*/ 	.byte	0x3f
	.zero		1


	//   ....[36]....
        /*02c0*/ 	.word	0x00009520
        /*02c4*/ 	.word	0x00000006
        /*02c8*/ 	.word	0x00000000
        /*02cc*/ 	.short	0x010a
        /*02ce*/ 	.byte	0x3f
	.zero		1


	//   ....[37]....
        /*02d0*/ 	.word	0x00009570
        /*02d4*/ 	.word	0x00000009
        /*02d8*/ 	.word	0x00000000
        /*02dc*/ 	.short	0x010a
        /*02de*/ 	.byte	0x3f
	.zero		1


	//   ....[38]....
        /*02e0*/ 	.word	0x000095c0
        /*02e4*/ 	.word	0x00000006
        /*02e8*/ 	.word	0x00000000
        /*02ec*/ 	.short	0x010a
        /*02ee*/ 	.byte	0x3f
	.zero		1


	//   ....[39]....
        /*02f0*/ 	.word	0x00009610
        /*02f4*/ 	.word	0x00000009
        /*02f8*/ 	.word	0x00000000
        /*02fc*/ 	.short	0x010a
        /*02fe*/ 	.byte	0x3f
	.zero		1


	//----- nvinfo : EIATTR_NUM_MBARRIERS
	.align		4
.L_35:
        /*0300*/ 	.byte	0x03, 0x38
        /*0302*/ 	.short	0x0010


	//----- nvinfo : EIATTR_EXIT_INSTR_OFFSETS
	.align		4
        /*0304*/ 	.byte	0x04, 0x1c
        /*0306*/ 	.short	(.L_37 - .L_36)


	//   ....[0]....
.L_36:
        /*0308*/ 	.word	0x000006d0


	//   ....[1]....
        /*030c*/ 	.word	0x00000fa0


	//   ....[2]....
        /*0310*/ 	.word	0x000078c0


	//   ....[3]....
        /*0314*/ 	.word	0x00007ef0


	//   ....[4]....
        /*0318*/ 	.word	0x00009270


	//----- nvinfo : EIATTR_MAX_THREADS
	.align		4
.L_37:
        /*031c*/ 	.byte	0x04, 0x05
        /*031e*/ 	.short	(.L_39 - .L_38)
.L_38:
        /*0320*/ 	.word	0x00000180
        /*0324*/ 	.word	0x00000001
        /*0328*/ 	.word	0x00000001


	//----- nvinfo : EIATTR_CRS_STACK_SIZE
	.align		4
.L_39:
        /*032c*/ 	.byte	0x04, 0x1e
        /*032e*/ 	.short	(.L_41 - .L_40)
.L_40:
        /*0330*/ 	.word	0x00000000


	//----- nvinfo : EIATTR_CBANK_PARAM_SIZE
	.align		4
.L_41:
        /*0334*/ 	.byte	0x03, 0x19
        /*0336*/ 	.short	0x0470


	//----- nvinfo : EIATTR_PARAM_CBANK
	.align		4
        /*0338*/ 	.byte	0x04, 0x0a
        /*033a*/ 	.short	(.L_43 - .L_42)
	.align		4
.L_42:
        /*033c*/ 	.word	index@(.nv.constant0._ZN7cutlass13device_kernelINS_4gemm6kernel13GemmUniversalIN4cute5tupleIJiiiiEEENS1_10collective13CollectiveMmaINS1_34MainloopSm90TmaGmmaWarpSpecializedILi7ENS5_IJNS4_1CILi1EEESB_SB_EEENS1_35KernelTmaWarpSpecializedCooperativeEEENS5_IJNSA_ILi256EEENSA_ILi64EEENSA_ILi128EEEEEEfNS5_IJlSB_lEEEfSJ_NS4_8TiledMMAINS4_8MMA_AtomIJNS4_4SM904GMMA29MMA_64x64x8_F32TF32TF32_SS_TNILNSN_7ScaleInE1ELSP_1EEEEEENS4_6LayoutINS5_IJNSA_ILi2EEESB_SB_EEENS5_IJSB_NSA_ILi0EEESV_EEEEENS5_IJNS4_10UnderscoreESY_SY_EEEEENS4_13SM90_TMA_LOADENS4_14ComposedLayoutINS4_7SwizzleILi3ELi4ELi3EEENS4_18smem_ptr_flag_bitsILi32EEENSS_INS5_IJNSA_ILi8EEENSA_ILi32EEEEEENS5_IJS18_SB_EEEEEEEvNS4_8identityES11_S1C_vS1D_EENS_8epilogue10collective6detail29Sm90TmaWarpSpecializedAdapterINS1G_15DefaultEpilogueIfSJ_SJ_NS1F_6thread17LinearCombinationIfLi1EffLNS1K_9ScaleType4KindE0ELNS_15FloatRoundStyleE2EfEENS1_15EpilogueDefaultEEEEEvvEEEEvNT_6ParamsE)
        /*0340*/ 	.short	0x0210
        /*0342*/ 	.short	0x0470


	//----- nvinfo : EIATTR_SW_WAR
	.align		4
.L_43:
        /*0344*/ 	.byte	0x04, 0x36
        /*0346*/ 	.short	(.L_45 - .L_44)
.L_44:
        /*0348*/ 	.word	0x00000008
.L_45:


//--------------------- .nv.callgraph             --------------------------
	.section	.nv.callgraph,"",@"SHT_CUDA_CALLGRAPH"
	.align	4
	.sectionentsize	8
	.align		4
        /*0000*/ 	.word	0x00000000
	.align		4
        /*0004*/ 	.word	0xffffffff
	.align		4
        /*0008*/ 	.word	index@(_ZN7cutlass13device_kernelINS_4gemm6kernel13GemmUniversalIN4cute5tupleIJiiiiEEENS1_10collective13CollectiveMmaINS1_34MainloopSm90TmaGmmaWarpSpecializedILi7ENS5_IJNS4_1CILi1EEESB_SB_EEENS1_35KernelTmaWarpSpecializedCooperativeEEENS5_IJNSA_ILi256EEENSA_ILi64EEENSA_ILi128EEEEEEfNS5_IJlSB_lEEEfSJ_NS4_8TiledMMAINS4_8MMA_AtomIJNS4_4SM904GMMA29MMA_64x64x8_F32TF32TF32_SS_TNILNSN_7ScaleInE1ELSP_1EEEEEENS4_6LayoutINS5_IJNSA_ILi2EEESB_SB_EEENS5_IJSB_NSA_ILi0EEESV_EEEEENS5_IJNS4_10UnderscoreESY_SY_EEEEENS4_13SM90_TMA_LOADENS4_14ComposedLayoutINS4_7SwizzleILi3ELi4ELi3EEENS4_18smem_ptr_flag_bitsILi32EEENSS_INS5_IJNSA_ILi8EEENSA_ILi32EEEEEENS5_IJS18_SB_EEEEEEEvNS4_8identityES11_S1C_vS1D_EENS_8epilogue10collective6detail29Sm90TmaWarpSpecializedAdapterINS1G_15DefaultEpilogueIfSJ_SJ_NS1F_6thread17LinearCombinationIfLi1EffLNS1K_9ScaleType4KindE0ELNS_15FloatRoundStyleE2EfEENS1_15EpilogueDefaultEEEEEvvEEEEvNT_6ParamsE)
	.align		4
        /*000c*/ 	.word	index@(__assertfail)
	.align		4
        /*0010*/ 	.word	0x00000000
	.align		4
        /*0014*/ 	.word	0xfffffffe
	.align		4
        /*0018*/ 	.word	0x00000000
	.align		4
        /*001c*/ 	.word	0xfffffffd
	.align		4
        /*0020*/ 	.word	0x00000000
	.align		4
        /*0024*/ 	.word	0xfffffffc


//--------------------- .nv.constant4             --------------------------
	.section	.nv.constant4,"a",@progbits
	.align	8
	.align		8
.nv.constant4:
        /*0000*/ 	.dword	__assertfail
	.align		8
        /*0008*/ 	.dword	__unnamed_1
	.align		8
        /*0010*/ 	.dword	_ZN40_INTERNAL_c76c67f8_4_k_cu_9d4dd7b1_292774cuda3std3__45__cpo5beginE
	.align		8
        /*0018*/ 	.dword	_ZN40_INTERNAL_c76c67f8_4_k_cu_9d4dd7b1_292774cuda3std3__45__cpo3endE
	.align		8
        /*0020*/ 	.dword	_ZN40_INTERNAL_c76c67f8_4_k_cu_9d4dd7b1_292774cuda3std3__45__cpo6cbeginE
	.align		8
        /*0028*/ 	.dword	_ZN40_INTERNAL_c76c67f8_4_k_cu_9d4dd7b1_292774cuda3std3__45__cpo4cendE
	.align		8
        /*0030*/ 	.dword	_ZN40_INTERNAL_c76c67f8_4_k_cu_9d4dd7b1_292774cuda3std3__442_GLOBAL__N__c76c67f8_4_k_cu_9d4dd7b1_292776ignoreE
	.align		8
        /*0038*/ 	.dword	_ZN40_INTERNAL_c76c67f8_4_k_cu_9d4dd7b1_292774cuda3std3__419piecewise_constructE
	.align		8
        /*0040*/ 	.dword	_ZN40_INTERNAL_c76c67f8_4_k_cu_9d4dd7b1_292774cuda3std3__48in_placeE
	.align		8
        /*0048*/ 	.dword	_ZN40_INTERNAL_c76c67f8_4_k_cu_9d4dd7b1_292774cuda3std6ranges3__45__cpo4swapE
	.align		8
        /*0050*/ 	.dword	_ZN40_INTERNAL_c76c67f8_4_k_cu_9d4dd7b1_292774cuda3std6ranges3__45__cpo9iter_moveE
	.align		8
        /*0058*/ 	.dword	_ZN40_INTERNAL_c76c67f8_4_k_cu_9d4dd7b1_292774cute7productE
	.align		8
        /*0060*/ 	.dword	_ZN40_INTERNAL_c76c67f8_4_k_cu_9d4dd7b1_292774cute1_E
	.align		8
        /*0068*/ 	.dword	$str$22
	.align		8
        /*0070*/ 	.dword	$str$23


//--------------------- .text._ZN7cutlass13device_kernelINS_4gemm6kernel13GemmUniversalIN4cute5tupleIJiiiiEEENS1_10collective13CollectiveMmaINS1_34MainloopSm90TmaGmmaWarpSpecializedILi7ENS5_IJNS4_1CILi1EEESB_SB_EEENS1_35KernelTmaWarpSpecializedCooperativeEEENS5_IJNSA_ILi256EEENSA_ILi64EEENSA_ILi128EEEEEEfNS5_IJlSB_lEEEfSJ_NS4_8TiledMMAINS4_8MMA_AtomIJNS4_4SM904GMMA29MMA_64x64x8_F32TF32TF32_SS_TNILNSN_7ScaleInE1ELSP_1EEEEEENS4_6LayoutINS5_IJNSA_ILi2EEESB_SB_EEENS5_IJSB_NSA_ILi0EEESV_EEEEENS5_IJNS4_10UnderscoreESY_SY_EEEEENS4_13SM90_TMA_LOADENS4_14ComposedLayoutINS4_7SwizzleILi3ELi4ELi3EEENS4_18smem_ptr_flag_bitsILi32EEENSS_INS5_IJNSA_ILi8EEENSA_ILi32EEEEEENS5_IJS18_SB_EEEEEEEvNS4_8identityES11_S1C_vS1D_EENS_8epilogue10collective6detail29Sm90TmaWarpSpecializedAdapterINS1G_15DefaultEpilogueIfSJ_SJ_NS1F_6thread17LinearCombinationIfLi1EffLNS1K_9ScaleType4KindE0ELNS_15FloatRoundStyleE2EfEENS1_15EpilogueDefaultEEEEEvvEEEEvNT_6ParamsE --------------------------
	.section	.text._ZN7cutlass13device_kernelINS_4gemm6kernel13GemmUniversalIN4cute5tupleIJiiiiEEENS1_10collective13CollectiveMmaINS1_34MainloopSm90TmaGmmaWarpSpecializedILi7ENS5_IJNS4_1CILi1EEESB_SB_EEENS1_35KernelTmaWarpSpecializedCooperativeEEENS5_IJNSA_ILi256EEENSA_ILi64EEENSA_ILi128EEEEEEfNS5_IJlSB_lEEEfSJ_NS4_8TiledMMAINS4_8MMA_AtomIJNS4_4SM904GMMA29MMA_64x64x8_F32TF32TF32_SS_TNILNSN_7ScaleInE1ELSP_1EEEEEENS4_6LayoutINS5_IJNSA_ILi2EEESB_SB_EEENS5_IJSB_NSA_ILi0EEESV_EEEEENS5_IJNS4_10UnderscoreESY_SY_EEEEENS4_13SM90_TMA_LOADENS4_14ComposedLayoutINS4_7SwizzleILi3ELi4ELi3EEENS4_18smem_ptr_flag_bitsILi32EEENSS_INS5_IJNSA_ILi8EEENSA_ILi32EEEEEENS5_IJS18_SB_EEEEEEEvNS4_8identityES11_S1C_vS1D_EENS_8epilogue10collective6detail29Sm90TmaWarpSpecializedAdapterINS1G_15DefaultEpilogueIfSJ_SJ_NS1F_6thread17LinearCombinationIfLi1EffLNS1K_9ScaleType4KindE0ELNS_15FloatRoundStyleE2EfEENS1_15EpilogueDefaultEEEEEvvEEEEvNT_6ParamsE,"ax",@progbits
	.align	128
.text._ZN7cutlass13device_kernelINS_4gemm6kernel13GemmUniversalIN4cute5tupleIJiiiiEEENS1_10collective13CollectiveMmaINS1_34MainloopSm90TmaGmmaWarpSpecializedILi7ENS5_IJNS4_1CILi1EEESB_SB_EEENS1_35KernelTmaWarpSpecializedCooperativeEEENS5_IJNSA_ILi256EEENSA_ILi64EEENSA_ILi128EEEEEEfNS5_IJlSB_lEEEfSJ_NS4_8TiledMMAINS4_8MMA_AtomIJNS4_4SM904GMMA29MMA_64x64x8_F32TF32TF32_SS_TNILNSN_7ScaleInE1ELSP_1EEEEEENS4_6LayoutINS5_IJNSA_ILi2EEESB_SB_EEENS5_IJSB_NSA_ILi0EEESV_EEEEENS5_IJNS4_10UnderscoreESY_SY_EEEEENS4_13SM90_TMA_LOADENS4_14ComposedLayoutINS4_7SwizzleILi3ELi4ELi3EEENS4_18smem_ptr_flag_bitsILi32EEENSS_INS5_IJNSA_ILi8EEENSA_ILi32EEEEEENS5_IJS18_SB_EEEEEEEvNS4_8identityES11_S1C_vS1D_EENS_8epilogue10collective6detail29Sm90TmaWarpSpecializedAdapterINS1G_15DefaultEpilogueIfSJ_SJ_NS1F_6thread17LinearCombinationIfLi1EffLNS1K_9ScaleType4KindE0ELNS_15FloatRoundStyleE2EfEENS1_15EpilogueDefaultEEEEEvvEEEEvNT_6ParamsE:
        .type           _ZN7cutlass13device_kernelINS_4gemm6kernel13GemmUniversalIN4cute5tupleIJiiiiEEENS1_10collective13CollectiveMmaINS1_34MainloopSm90TmaGmmaWarpSpecializedILi7ENS5_IJNS4_1CILi1EEESB_SB_EEENS1_35KernelTmaWarpSpecializedCooperativeEEENS5_IJNSA_ILi256EEENSA_ILi64EEENSA_ILi128EEEEEEfNS5_IJlSB_lEEEfSJ_NS4_8TiledMMAINS4_8MMA_AtomIJNS4_4SM904GMMA29MMA_64x64x8_F32TF32TF32_SS_TNILNSN_7ScaleInE1ELSP_1EEEEEENS4_6LayoutINS5_IJNSA_ILi2EEESB_SB_EEENS5_IJSB_NSA_ILi0EEESV_EEEEENS5_IJNS4_10UnderscoreESY_SY_EEEEENS4_13SM90_TMA_LOADENS4_14ComposedLayoutINS4_7SwizzleILi3ELi4ELi3EEENS4_18smem_ptr_flag_bitsILi32EEENSS_INS5_IJNSA_ILi8EEENSA_ILi32EEEEEENS5_IJS18_SB_EEEEEEEvNS4_8identityES11_S1C_vS1D_EENS_8epilogue10collective6detail29Sm90TmaWarpSpecializedAdapterINS1G_15DefaultEpilogueIfSJ_SJ_NS1F_6thread17LinearCombinationIfLi1EffLNS1K_9ScaleType4KindE0ELNS_15FloatRoundStyleE2EfEENS1_15EpilogueDefaultEEEEEvvEEEEvNT_6ParamsE,@function
        .size           _ZN7cutlass13device_kernelINS_4gemm6kernel13GemmUniversalIN4cute5tupleIJiiiiEEENS1_10collective13CollectiveMmaINS1_34MainloopSm90TmaGmmaWarpSpecializedILi7ENS5_IJNS4_1CILi1EEESB_SB_EEENS1_35KernelTmaWarpSpecializedCooperativeEEENS5_IJNSA_ILi256EEENSA_ILi64EEENSA_ILi128EEEEEEfNS5_IJlSB_lEEEfSJ_NS4_8TiledMMAINS4_8MMA_AtomIJNS4_4SM904GMMA29MMA_64x64x8_F32TF32TF32_SS_TNILNSN_7ScaleInE1ELSP_1EEEEEENS4_6LayoutINS5_IJNSA_ILi2EEESB_SB_EEENS5_IJSB_NSA_ILi0EEESV_EEEEENS5_IJNS4_10UnderscoreESY_SY_EEEEENS4_13SM90_TMA_LOADENS4_14ComposedLayoutINS4_7SwizzleILi3ELi4ELi3EEENS4_18smem_ptr_flag_bitsILi32EEENSS_INS5_IJNSA_ILi8EEENSA_ILi32EEEEEENS5_IJS18_SB_EEEEEEEvNS4_8identityES11_S1C_vS1D_EENS_8epilogue10collective6detail29Sm90TmaWarpSpecializedAdapterINS1G_15DefaultEpilogueIfSJ_SJ_NS1F_6thread17LinearCombinationIfLi1EffLNS1K_9ScaleType4KindE0ELNS_15FloatRoundStyleE2EfEENS1_15EpilogueDefaultEEEEEvvEEEEvNT_6ParamsE,(.L_x_198 - _ZN7cutlass13device_kernelINS_4gemm6kernel13GemmUniversalIN4cute5tupleIJiiiiEEENS1_10collective13CollectiveMmaINS1_34MainloopSm90TmaGmmaWarpSpecializedILi7ENS5_IJNS4_1CILi1EEESB_SB_EEENS1_35KernelTmaWarpSpecializedCooperativeEEENS5_IJNSA_ILi256EEENSA_ILi64EEENSA_ILi128EEEEEEfNS5_IJlSB_lEEEfSJ_NS4_8TiledMMAINS4_8MMA_AtomIJNS4_4SM904GMMA29MMA_64x64x8_F32TF32TF32_SS_TNILNSN_7ScaleInE1ELSP_1EEEEEENS4_6LayoutINS5_IJNSA_ILi2EEESB_SB_EEENS5_IJSB_NSA_ILi0EEESV_EEEEENS5_IJNS4_10UnderscoreESY_SY_EEEEENS4_13SM90_TMA_LOADENS4_14ComposedLayoutINS4_7SwizzleILi3ELi4ELi3EEENS4_18smem_ptr_flag_bitsILi32EEENSS_INS5_IJNSA_ILi8EEENSA_ILi32EEEEEENS5_IJS18_SB_EEEEEEEvNS4_8identityES11_S1C_vS1D_EENS_8epilogue10collective6detail29Sm90TmaWarpSpecializedAdapterINS1G_15DefaultEpilogueIfSJ_SJ_NS1F_6thread17LinearCombinationIfLi1EffLNS1K_9ScaleType4KindE0ELNS_15FloatRoundStyleE2EfEENS1_15EpilogueDefaultEEEEEvvEEEEvNT_6ParamsE)
        .other          _ZN7cutlass13device_kernelINS_4gemm6kernel13GemmUniversalIN4cute5tupleIJiiiiEEENS1_10collective13CollectiveMmaINS1_34MainloopSm90TmaGmmaWarpSpecializedILi7ENS5_IJNS4_1CILi1EEESB_SB_EEENS1_35KernelTmaWarpSpecializedCooperativeEEENS5_IJNSA_ILi256EEENSA_ILi64EEENSA_ILi128EEEEEEfNS5_IJlSB_lEEEfSJ_NS4_8TiledMMAINS4_8MMA_AtomIJNS4_4SM904GMMA29MMA_64x64x8_F32TF32TF32_SS_TNILNSN_7ScaleInE1ELSP_1EEEEEENS4_6LayoutINS5_IJNSA_ILi2EEESB_SB_EEENS5_IJSB_NSA_ILi0EEESV_EEEEENS5_IJNS4_10UnderscoreESY_SY_EEEEENS4_13SM90_TMA_LOADENS4_14ComposedLayoutINS4_7SwizzleILi3ELi4ELi3EEENS4_18smem_ptr_flag_bitsILi32EEENSS_INS5_IJNSA_ILi8EEENSA_ILi32EEEEEENS5_IJS18_SB_EEEEEEEvNS4_8identityES11_S1C_vS1D_EENS_8epilogue10collective6detail29Sm90TmaWarpSpecializedAdapterINS1G_15DefaultEpilogueIfSJ_SJ_NS1F_6thread17LinearCombinationIfLi1EffLNS1K_9ScaleType4KindE0ELNS_15FloatRoundStyleE2EfEENS1_15EpilogueDefaultEEEEEvvEEEEvNT_6ParamsE,@"STO_CUDA_ENTRY STV_DEFAULT"
_ZN7cutlass13device_kernelINS_4gemm6kernel13GemmUniversalIN4cute5tupleIJiiiiEEENS1_10collective13CollectiveMmaINS1_34MainloopSm90TmaGmmaWarpSpecializedILi7ENS5_IJNS4_1CILi1EEESB_SB_EEENS1_35KernelTmaWarpSpecializedCooperativeEEENS5_IJNSA_ILi256EEENSA_ILi64EEENSA_ILi128EEEEEEfNS5_IJlSB_lEEEfSJ_NS4_8TiledMMAINS4_8MMA_AtomIJNS4_4SM904GMMA29MMA_64x64x8_F32TF32TF32_SS_TNILNSN_7ScaleInE1ELSP_1EEEEEENS4_6LayoutINS5_IJNSA_ILi2EEESB_SB_EEENS5_IJSB_NSA_ILi0EEESV_EEEEENS5_IJNS4_10UnderscoreESY_SY_EEEEENS4_13SM90_TMA_LOADENS4_14ComposedLayoutINS4_7SwizzleILi3ELi4ELi3EEENS4_18smem_ptr_flag_bitsILi32EEENSS_INS5_IJNSA_ILi8EEENSA_ILi32EEEEEENS5_IJS18_SB_EEEEEEEvNS4_8identityES11_S1C_vS1D_EENS_8epilogue10collective6detail29Sm90TmaWarpSpecializedAdapterINS1G_15DefaultEpilogueIfSJ_SJ_NS1F_6thread17LinearCombinationIfLi1EffLNS1K_9ScaleType4KindE0ELNS_15FloatRoundStyleE2EfEENS1_15EpilogueDefaultEEEEEvvEEEEvNT_6ParamsE:
[----:B------:R-:W0:Y:S01]  /*0000*/  LDC R1, c[0x0][0x28] ;  /* 0x00000a00ff017b82 */ /* 0x000e220000000800 */
[----:B------:R-:W1:Y:S01]  /*0010*/  S2R R3, SR_TID.X ;  /* 0x0000000000037919 */ /* 0x000e620000002100 */
[----:B------:R-:W-:Y:S01]  /*0020*/  ELECT P0, URZ, PT ;  /* 0x00000000003f782f */ /* 0x000fe20003800000 */
[----:B------:R-:W-:Y:S01]  /*0030*/  BSSY B0, `(.L_x_0) ;  /* 0x000000f000007945 */ /* 0x000fe20003800000 */
[--C-:B-1----:R-:W-:Y:S02]  /*0040*/  SHF.R.U32.HI R0, RZ, 0x5, R3.reuse ;  /* 0x00000005ff007819 */ /* 0x102fe40000011603 */
[----:B------:R-:W-:-:S03]  /*0050*/  SHF.R.U32.HI R14, RZ, 0x7, R3 ;  /* 0x00000007ff0e7819 */ /* 0x000fc60000011603 */
[----:B------:R-:W1:Y:S04]  /*0060*/  SHFL.IDX PT, R4, R0, RZ, 0x1f ;  /* 0x00001fff00047589 */ /* 0x000e6800000e0000 */
[----:B------:R2:W3:Y:S01]  /*0070*/  SHFL.IDX PT, R10, R14, RZ, 0x1f ;  /* 0x00001fff0e0a7589 */ /* 0x0004e200000e0000 */
[----:B-1----:R-:W-:-:S13]  /*0080*/  ISETP.NE.OR P0, PT, R4, RZ, !P0 ;  /* 0x000000ff0400720c */ /* 0x002fda0004705670 */
[----:B0-23--:R-:W-:Y:S05]  /*0090*/  @P0 BRA `(.L_x_1) ;  /* 0x0000000000200947 */ /* 0x00dfea0003800000 */
[----:B------:R-:W-:Y:S02]  /*00a0*/  ULDC.64 UR4, c[0x0][0x198] ;  /* 0x0000660000047ab9 */ /* 0x000fe40000000a00 */
[----:B------:R-:W-:Y:S02]  /*00b0*/  UIADD3 UR6, UP0, UR4, 0xf0, URZ ;  /* 0x000000f004067890 */ /* 0x000fe4000ff1e03f */
[----:B------:R-:W-:Y:S02]  /*00c0*/  UIADD3 UR4, UP1, UR4, 0x1f0, URZ ;  /* 0x000001f004047890 */ /* 0x000fe4000ff3e03f */
[----:B------:R-:W-:Y:S02]  /*00d0*/  UIADD3.X UR7, URZ, UR5, URZ, UP0, !UPT ;  /* 0x000000053f077290 */ /* 0x000fe400087fe43f */
[----:B------:R-:W-:-:S07]  /*00e0*/  UIADD3.X UR5, URZ, UR5, URZ, UP1, !UPT ;  /* 0x000000053f057290 */ /* 0x000fce0008ffe43f */
[----:B------:R0:W-:Y:S02]  /*00f0*/  UTMACCTL.PF [UR6] ;  /* 0x00000000060079b9 */ /* 0x0001e40008040000 */
[----:B------:R0:W-:Y:S02]  /*0100*/  UTMACCTL.PF [UR4] ;  /* 0x00000000040079b9 */ /* 0x0001e40008040000 */
[----:B0-----:R-:W-:Y:S01]  /*0110*/  NOP ;  /* 0x0000000000007918 */ /* 0x001fe20000000000 */
.L_x_1:
[----:B------:R-:W-:Y:S05]  /*0120*/  BSYNC B0 ;  /* 0x0000000000007941 */ /* 0x000fea0003800000 */
.L_x_0:
[----:B------:R-:W0:Y:S02]  /*0130*/  SHFL.IDX PT, R2, R0, RZ, 0x1f ;  /* 0x00001fff00027589 */ /* 0x000e2400000e0000 */
[----:B0-----:R-:W-:-:S13]  /*0140*/  ISETP.NE.AND P0, PT, R2, RZ, PT ;  /* 0x000000ff0200720c */ /* 0x001fda0003f05270 */
[----:B------:R-:W-:Y:S05]  /*0150*/  @P0 BRA `(.L_x_2) ;  /* 0x0000000000700947 */ /* 0x000fea0003800000 */
[----:B------:R-:W0:Y:S01]  /*0160*/  S2UR UR8, SR_CgaCtaId ;  /* 0x00000000000879c3 */ /* 0x000e220000008800 */
[----:B------:R-:W-:Y:S01]  /*0170*/  UMOV UR4, 0x400 ;  /* 0x0000040000047882 */ /* 0x000fe20000000000 */
[----:B------:R-:W-:Y:S01]  /*0180*/  UMOV UR5, 0x1 ;  /* 0x0000000100057882 */ /* 0x000fe20000000000 */
[----:B------:R-:W-:Y:S01]  /*0190*/  UMOV UR6, 0x100 ;  /* 0x0000010000067882 */ /* 0x000fe20000000000 */
[----:B------:R-:W-:Y:S01]  /*01a0*/  ELECT P0, URZ, PT ;  /* 0x00000000003f782f */ /* 0x000fe20003800000 */
[----:B------:R-:W-:-:S04]  /*01b0*/  UIADD3 UR6, -UR6, 0x100000, URZ ;  /* 0x0010000006067890 */ /* 0x000fc8000fffe13f */
[----:B------:R-:W-:Y:S02]  /*01c0*/  USHF.L.U32 UR7, UR6, 0xb, URZ ;  /* 0x0000000b06077899 */ /* 0x000fe4000800063f */
[----:B------:R-:W-:Y:S02]  /*01d0*/  USHF.L.U32 UR6, UR6, 0x1, URZ ;  /* 0x0000000106067899 */ /* 0x000fe4000800063f */
[----:B0-----:R-:W-:Y:S02]  /*01e0*/  ULEA UR8, UR8, UR4, 0x18 ;  /* 0x0000000408087291 */ /* 0x001fe4000f8ec03f */
[----:B------:R-:W-:-:S04]  /*01f0*/  UIADD3 UR4, -UR5, 0x100000, URZ ;  /* 0x0010000005047890 */ /* 0x000fc8000fffe13f */
[----:B------:R-:W-:Y:S02]  /*0200*/  USHF.L.U32 UR5, UR4, 0xb, URZ ;  /* 0x0000000b04057899 */ /* 0x000fe4000800063f */
[----:B------:R-:W-:Y:S01]  /*0210*/  USHF.L.U32 UR4, UR4, 0x1, URZ ;  /* 0x0000000104047899 */ /* 0x000fe2000800063f */
[----:B------:R-:W0:Y:S11]  /*0220*/  FENCE.VIEW.ASYNC.S ;  /* 0x00000000000073c6 */ /* 0x000e360000000000 */
[----:B0-----:R0:W1:Y:S01]  /*0230*/  SYNCS.EXCH.64 URZ, [UR8], UR4 ;  /* 0x00000004083f75b2 */ /* 0x0010620008000100 */
[----:B------:R0:W2:Y:S01]  /*0240*/  SYNCS.EXCH.64 URZ, [UR8+0x38], UR6 ;  /* 0x00003806083f75b2 */ /* 0x0000a20008000100 */
[----:B------:R0:W3:Y:S01]  /*0250*/  SYNCS.EXCH.64 URZ, [UR8+0x8], UR4 ;  /* 0x00000804083f75b2 */ /* 0x0000e20008000100 */
[----:B------:R0:W4:Y:S01]  /*0260*/  SYNCS.EXCH.64 URZ, [UR8+0x40], UR6 ;  /* 0x00004006083f75b2 */ /* 0x0001220008000100 */
[----:B------:R0:W0:Y:S01]  /*0270*/  SYNCS.EXCH.64 URZ, [UR8+0x10], UR4 ;  /* 0x00001004083f75b2 */ /* 0x0000220008000100 */
        /* <DEDUP_REMOVED lines=9> */
[----:B------:R-:W-:Y:S01]  /*0310*/  NOP ;  /* 0x0000000000007918 */ /* 0x000fe20000000000 */
.L_x_2:
[----:B------:R-:W5:Y:S01]  /*0320*/  SHFL.IDX PT, R0, R0, RZ, 0x1f ;  /* 0x00001fff00007589 */ /* 0x000f6200000e0000 */
[----:B------:R-:W1:Y:S01]  /*0330*/  LDC R2, c[0x0][0x65c] ;  /* 0x00019700ff027b82 */ /* 0x000e620000000800 */
[----:B------:R-:W-:Y:S02]  /*0340*/  ELECT P0, URZ, PT ;  /* 0x00000000003f782f */ /* 0x000fe40003800000 */
[----:B------:R-:W-:Y:S01]  /*0350*/  LOP3.LUT R7, R7, 0xfffff7ff, RZ, 0xc0, !PT ;  /* 0xfffff7ff07077812 */ /* 0x000fe200078ec0ff */
[----:B------:R-:W2:Y:S01]  /*0360*/  S2R R5, SR_CTAID.Y ;  /* 0x0000000000057919 */ /* 0x000ea20000002600 */
[----:B0-----:R-:W-:Y:S01]  /*0370*/  UMOV UR4, 0x20 ;  /* 0x0000002000047882 */ /* 0x001fe20000000000 */
[----:B------:R-:W-:Y:S01]  /*0380*/  NOP ;  /* 0x0000000000007918 */ /* 0x000fe20000000000 */
[----:B------:R-:W-:Y:S01]  /*0390*/  ISETP.NE.AND P2, PT, R10, RZ, PT ;  /* 0x000000ff0a00720c */ /* 0x000fe20003f45270 */
[----:B------:R-:W0:Y:S01]  /*03a0*/  S2R R6, SR_CTAID.X ;  /* 0x0000000000067919 */ /* 0x000e220000002500 */
[----:B------:R-:W-:Y:S01]  /*03b0*/  NOP ;  /* 0x0000000000007918 */ /* 0x000fe20000000000 */
[----:B-----5:R-:W-:-:S02]  /*03c0*/  ISETP.NE.OR P0, PT, R0, RZ, !P0 ;  /* 0x000000ff0000720c */ /* 0x020fc40004705670 */
[----:B-1----:R-:W-:-:S11]  /*03d0*/  ISETP.NE.AND P3, PT, R2, 0x1, PT ;  /* 0x000000010200780c */ /* 0x002fd60003f65270 */
[----:B------:R-:W-:Y:S01]  /*03e0*/  VOTEU.ALL UP0, P0 ;  /* 0x00000000003f7886 */ /* 0x000fe20000000000 */
[----:B------:R-:W-:Y:S01]  /*03f0*/  VOTEU.ALL UP1, P0 ;  /* 0x00000000003f7886 */ /* 0x000fe20000020000 */
[----:B------:R-:W-:Y:S01]  /*0400*/  @P3 LOP3.LUT R7, R7, 0x800, RZ, 0xfc, !PT ;  /* 0x0000080007073812 */ /* 0x000fe200078efcff */
[----:B------:R-:W0:Y:S01]  /*0410*/  @P3 LDC R17, c[0x0][0x10] ;  /* 0x00000400ff113b82 */ /* 0x000e220000000800 */
[----:B------:R-:W-:Y:S01]  /*0420*/  SHF.R.S32.HI R7, RZ, 0x1f, R4 ;  /* 0x0000001fff077819 */ /* 0x000fe20000011404 */
[----:B------:R-:W-:Y:S01]  /*0430*/  @!UP0 UMOV UR6, 0x400 ;  /* 0x0000040000068882 */ /* 0x000fe20000000000 */
[----:B------:R-:W-:-:S04]  /*0440*/  @!UP0 UIADD3 UR4, -UR4, 0x100000, URZ ;  /* 0x0010000004048890 */ /* 0x000fc8000fffe13f */
[----:B------:R-:W-:Y:S02]  /*0450*/  @!UP0 USHF.L.U32 UR5, UR4, 0xb, URZ ;  /* 0x0000000b04058899 */ /* 0x000fe4000800063f */
[----:B------:R-:W-:Y:S01]  /*0460*/  @!UP0 USHF.L.U32 UR4, UR4, 0x1, URZ ;  /* 0x0000000104048899 */ /* 0x000fe2000800063f */
[----:B--2---:R-:W-:Y:S01]  /*0470*/  @P3 IMAD.MOV.U32 R8, RZ, RZ, R5 ;  /* 0x000000ffff083224 */ /* 0x004fe200078e0005 */
[----:B------:R-:W-:Y:S01]  /*0480*/  LEA.HI R7, R7, R4, RZ, 0x2 ;  /* 0x0000000407077211 */ /* 0x000fe200078f10ff */
[----:B------:R-:W-:Y:S01]  /*0490*/  @P3 IMAD.MOV.U32 R9, RZ, RZ, RZ ;  /* 0x000000ffff093224 */ /* 0x000fe200078e00ff */
[----:B------:R-:W1:Y:S02]  /*04a0*/  @!UP0 S2UR UR7, SR_CgaCtaId ;  /* 0x00000000000789c3 */ /* 0x000e640000008800 */
[----:B------:R-:W-:-:S05]  /*04b0*/  LOP3.LUT R7, R7, 0xfffffffc, RZ, 0xc0, !PT ;  /* 0xfffffffc07077812 */ /* 0x000fca00078ec0ff */
[----:B------:R-:W-:Y:S01]  /*04c0*/  IMAD.IADD R0, R4, 0x1, -R7 ;  /* 0x0000000104007824 */ /* 0x000fe200078e0a07 */
[----:B------:R-:W-:Y:S01]  /*04d0*/  LOP3.LUT R4, R3, 0x7f, RZ, 0xc0, !PT ;  /* 0x0000007f03047812 */ /* 0x000fe200078ec0ff */
[----:B------:R-:W2:Y:S01]  /*04e0*/  @!P3 LDC R11, c[0x0][0xc] ;  /* 0x00000300ff0bbb82 */ /* 0x000ea20000000800 */
[----:B------:R-:W-:Y:S02]  /*04f0*/  IMAD.MOV.U32 R7, RZ, RZ, RZ ;  /* 0x000000ffff077224 */ /* 0x000fe400078e00ff */
[----:B------:R-:W-:Y:S01]  /*0500*/  ISETP.NE.AND P1, PT, R0, 0x3, PT ;  /* 0x000000030000780c */ /* 0x000fe20003f25270 */
[----:B0-----:R-:W-:Y:S01]  /*0510*/  @P3 IMAD.WIDE.U32 R16, R6, R17, R8 ;  /* 0x0000001106103225 */ /* 0x001fe200078e0008 */
[----:B-1----:R-:W-:Y:S01]  /*0520*/  @!UP0 ULEA UR8, UR7, UR6, 0x18 ;  /* 0x0000000607088291 */ /* 0x002fe2000f8ec03f */
[----:B------:R-:W-:Y:S02]  /*0530*/  VOTEU.ALL UP0, P0 ;  /* 0x00000000003f7886 */ /* 0x000fe40000000000 */
[----:B------:R-:W-:Y:S01]  /*0540*/  ULDC UR6, c[0x0][0xc] ;  /* 0x0000030000067ab9 */ /* 0x000fe20000000800 */
[----:B------:R-:W-:Y:S01]  /*0550*/  ISETP.EQ.OR P0, PT, R0, RZ, !P1 ;  /* 0x000000ff0000720c */ /* 0x000fe20004f02670 */
[----:B------:R-:W-:-:S03]  /*0560*/  ULDC UR7, c[0x0][0x10] ;  /* 0x0000040000077ab9 */ /* 0x000fc60000000800 */
[C---:B------:R-:W-:Y:S01]  /*0570*/  ISETP.EQ.AND P0, PT, R10.reuse, RZ, P0 ;  /* 0x000000ff0a00720c */ /* 0x040fe20000702270 */
[----:B------:R-:W-:Y:S02]  /*0580*/  VIADD R10, R10, 0xffffffff ;  /* 0xffffffff0a0a7836 */ /* 0x000fe40000000000 */
[----:B--2---:R-:W-:Y:S01]  /*0590*/  @!P3 IMAD.WIDE.U32 R8, R11, R5, R6 ;  /* 0x000000050b08b225 */ /* 0x004fe200078e0006 */
[----:B------:R-:W0:Y:S02]  /*05a0*/  FENCE.VIEW.ASYNC.S ;  /* 0x00000000000073c6 */ /* 0x000e240000000000 */
[----:B0-----:R-:W3:Y:S01]  /*05b0*/  @!UP0 SYNCS.EXCH.64 URZ, [UR8+0x80], UR4 ;  /* 0x00008004083f85b2 */ /* 0x001ee20008000100 */
[----:B------:R-:W-:Y:S01]  /*05c0*/  SEL R18, RZ, 0x1, !P0 ;  /* 0x00000001ff127807 */ /* 0x000fe20004000000 */
[----:B------:R-:W-:Y:S01]  /*05d0*/  @P3 IMAD.MOV.U32 R11, RZ, RZ, RZ ;  /* 0x000000ffff0b3224 */ /* 0x000fe200078e00ff */
[----:B------:R-:W-:Y:S01]  /*05e0*/  ISETP.GE.U32.AND P1, PT, R10, 0x2, PT ;  /* 0x000000020a00780c */ /* 0x000fe20003f26070 */
[----:B------:R-:W-:-:S02]  /*05f0*/  @!P3 IMAD.MOV.U32 R16, RZ, RZ, R8 ;  /* 0x000000ffff10b224 */ /* 0x000fc400078e0008 */
[----:B------:R-:W-:Y:S01]  /*0600*/  @P3 IMAD.IADD R17, R17, 0x1, R11 ;  /* 0x0000000111113824 */ /* 0x000fe200078e020b */
[----:B------:R-:W-:Y:S01]  /*0610*/  SEL R18, R18, 0x2, P1 ;  /* 0x0000000212127807 */ /* 0x000fe20000800000 */
[----:B------:R-:W-:Y:S01]  /*0620*/  @!P3 IMAD.MOV.U32 R17, RZ, RZ, R9 ;  /* 0x000000ffff11b224 */ /* 0x000fe200078e0009 */
[----:B------:R0:W3:Y:S01]  /*0630*/  @!UP1 SYNCS.EXCH.64 URZ, [UR8+0x88], UR4 ;  /* 0x00008804083f95b2 */ /* 0x0000e20008000100 */
[----:B------:R-:W-:Y:S01]  /*0640*/  NOP ;  /* 0x0000000000007918 */ /* 0x000fe20000000000 */
[----:B0-----:R-:W-:-:S03]  /*0650*/  UIMAD.WIDE.U32 UR4, UR6, UR7, URZ ;  /* 0x00000007060472a5 */ /* 0x001fc6000f8e003f */
[----:B------:R-:W-:Y:S02]  /*0660*/  ULDC UR6, c[0x0][0x14] ;  /* 0x0000050000067ab9 */ /* 0x000fe40000000800 */
[----:B------:R-:W-:Y:S02]  /*0670*/  UIMAD.WIDE.U32 UR38, UR4, UR6, URZ ;  /* 0x00000006042672a5 */ /* 0x000fe4000f8e003f */
[----:B------:R-:W-:-:S04]  /*0680*/  UIMAD UR37, UR5, UR6, URZ ;  /* 0x00000006052572a4 */ /* 0x000fc8000f8e023f */
[----:B------:R-:W-:Y:S01]  /*0690*/  UIADD3 UR37, UR39, UR37, URZ ;  /* 0x0000002527257290 */ /* 0x000fe2000fffe03f */
[----:B---34-:R-:W-:Y:S06]  /*06a0*/  BAR.SYNC.DEFER_BLOCKING 0x0 ;  /* 0x0000000000007b1d */ /* 0x018fec0000010000 */
[----:B------:R-:W-:Y:S05]  /*06b0*/  @!P2 BRA `(.L_x_3) ;  /* 0x000000700084a947 */ /* 0x000fea0003800000 */
[----:B------:R-:W-:-:S13]  /*06c0*/  ISETP.GT.U32.AND P0, PT, R10, 0x1, PT ;  /* 0x000000010a00780c */ /* 0x000fda0003f04070 */
[----:B------:R-:W-:Y:S05]  /*06d0*/  @P0 EXIT ;  /* 0x000000000000094d */ /* 0x000fea0003800000 */
[----:B------:R-:W-:Y:S01]  /*06e0*/  ULDC.64 UR4, c[0x0][0x650] ;  /* 0x0001940000047ab9 */ /* 0x000fe20000000a00 */
[----:B------:R-:W-:Y:S01]  /*06f0*/  PRMT R0, RZ, 0x7610, R0 ;  /* 0x00007610ff007816 */ /* 0x000fe20000000000 */
[----:B------:R-:W-:Y:S01]  /*0700*/  IMAD.MOV.U32 R101, RZ, RZ, -0x1 ;  /* 0xffffffffff657424 */ /* 0x000fe200078e00ff */
[----:B------:R-:W-:Y:S01]  /*0710*/  ISETP.GE.U32.AND P0, PT, R16, UR4, PT ;  /* 0x0000000410007c0c */ /* 0x000fe2000bf06070 */
[----:B------:R-:W-:Y:S01]  /*0720*/  IMAD.MOV.U32 R19, RZ, RZ, -0x1 ;  /* 0xffffffffff137424 */ /* 0x000fe200078e00ff */
[----:B------:R-:W-:Y:S02]  /*0730*/  MOV R113, 0xffffffff ;  /* 0xffffffff00717802 */ /* 0x000fe40000000f00 */
[----:B------:R-:W-:-:S13]  /*0740*/  ISETP.GE.U32.AND.EX P0, PT, R17, UR5, PT, P0 ;  /* 0x0000000511007c0c */ /* 0x000fda000bf06100 */
[----:B------:R-:W-:Y:S05]  /*0750*/  @P0 BRA `(.L_x_4) ;  /* 0x0000000400580947 */ /* 0x000fea0003800000 */
[----:B------:R-:W0:Y:S01]  /*0760*/  LDC.64 R20, c[0x0][0x628] ;  /* 0x00018a00ff147b82 */ /* 0x000e220000000a00 */
[----:B------:R-:W-:Y:S02]  /*0770*/  IMAD.MOV.U32 R8, RZ, RZ, R16 ;  /* 0x000000ffff087224 */ /* 0x000fe400078e0010 */
[----:B------:R-:W-:-:S05]  /*0780*/  IMAD.MOV.U32 R9, RZ, RZ, R17 ;  /* 0x000000ffff097224 */ /* 0x000fca00078e0011 */
[----:B------:R-:W1:Y:S08]  /*0790*/  LDC R0, c[0x0][0x630] ;  /* 0x00018c00ff007b82 */ /* 0x000e700000000800 */
[----:B------:R-:W2:Y:S01]  /*07a0*/  LDC.64 R22, c[0x0][0x620] ;  /* 0x00018800ff167b82 */ /* 0x000ea20000000a00 */
[----:B0-----:R-:W-:-:S04]  /*07b0*/  ISETP.NE.U32.AND P0, PT, R20, RZ, PT ;  /* 0x000000ff1400720c */ /* 0x001fc80003f05070 */
[----:B------:R-:W-:-:S13]  /*07c0*/  ISETP.NE.AND.EX P0, PT, R21, RZ, PT, P0 ;  /* 0x000000ff1500720c */ /* 0x000fda0003f05300 */
[----:B-12---:R-:W-:Y:S05]  /*07d0*/  @!P0 BRA `(.L_x_5) ;  /* 0x0000000000288947 */ /* 0x006fea0003800000 */
[----:B------:R-:W0:Y:S02]  /*07e0*/  LDC R13, c[0x0][0x634] ;  /* 0x00018d00ff0d7b82 */ /* 0x000e240000000800 */
[----:B0-----:R-:W-:-:S05]  /*07f0*/  IADD3 R13, P0, R16, R13, RZ ;  /* 0x0000000d100d7210 */ /* 0x001fca0007f1e0ff */
[----:B------:R-:W-:-:S04]  /*0800*/  IMAD.X R15, RZ, RZ, R17, P0 ;  /* 0x000000ffff0f7224 */ /* 0x000fc800000e0611 */
[----:B------:R-:W-:-:S04]  /*0810*/  IMAD.WIDE.U32 R8, R15, R20, RZ ;  /* 0x000000140f087225 */ /* 0x000fc800078e00ff */
[----:B------:R-:W-:-:S04]  /*0820*/  IMAD.WIDE.U32 R10, P0, R13, R21, R8 ;  /* 0x000000150d0a7225 */ /* 0x000fc80007800008 */
[----:B------:R-:W-:-:S04]  /*0830*/  IMAD.WIDE.U32 R8, R13, R20, RZ ;  /* 0x000000140d087225 */ /* 0x000fc800078e00ff */
[----:B------:R-:W-:Y:S01]  /*0840*/  IMAD.X R13, RZ, RZ, RZ, P0 ;  /* 0x000000ffff0d7224 */ /* 0x000fe200000e06ff */
[----:B------:R-:W-:Y:S01]  /*0850*/  IADD3 RZ, P0, R9, R10, RZ ;  /* 0x0000000a09ff7210 */ /* 0x000fe20007f1e0ff */
[----:B------:R-:W-:-:S04]  /*0860*/  IMAD.MOV.U32 R12, RZ, RZ, R11 ;  /* 0x000000ffff0c7224 */ /* 0x000fc800078e000b */
[----:B------:R-:W-:-:S08]  /*0870*/  IMAD.WIDE.U32.X R8, R15, R21, R12, P0 ;  /* 0x000000150f087225 */ /* 0x000fd000000e040c */
.L_x_5:
[-CC-:B------:R-:W-:Y:S01]  /*0880*/  SHF.R.U64 R25, R8, R0.reuse, R9.reuse ;  /* 0x0000000008197219 */ /* 0x180fe20000001209 */
[----:B------:R-:W0:Y:S01]  /*0890*/  LDC R12, c[0x0][0x618] ;  /* 0x00018600ff0c7b82 */ /* 0x000e220000000800 */
[----:B------:R-:W-:Y:S01]  /*08a0*/  SHF.R.U32.HI R7, RZ, R0, R9 ;  /* 0x00000000ff077219 */ /* 0x000fe20000011609 */
[----:B------:R-:W-:Y:S01]  /*08b0*/  ULDC UR4, c[0x0][0x150] ;  /* 0x0000540000047ab9 */ /* 0x000fe20000000800 */
[----:B------:R-:W-:Y:S02]  /*08c0*/  IADD3 R11, P0, RZ, -R25, RZ ;  /* 0x80000019ff0b7210 */ /* 0x000fe40007f1e0ff */
[----:B------:R-:W-:-:S03]  /*08d0*/  I2FP.F32.U32 R0, R6 ;  /* 0x0000000600007245 */ /* 0x000fc60000201000 */
[----:B------:R-:W1:Y:S01]  /*08e0*/  LDC.64 R30, c[0x0][0x640] ;  /* 0x00019000ff1e7b82 */ /* 0x000e620000000a00 */
[----:B------:R-:W-:Y:S02]  /*08f0*/  IMAD.X R13, RZ, RZ, ~R7, P0 ;  /* 0x000000ffff0d7224 */ /* 0x000fe400000e0e07 */
[----:B------:R-:W-:Y:S01]  /*0900*/  FMUL R0, R0, UR4 ;  /* 0x0000000400007c20 */ /* 0x000fe20008400000 */
[----:B------:R-:W-:Y:S01]  /*0910*/  IMAD.WIDE.U32 R8, R11, R22, R16 ;  /* 0x000000160b087225 */ /* 0x000fe200078e0010 */
[----:B------:R-:W-:-:S03]  /*0920*/  ULDC UR4, c[0x0][0x154] ;  /* 0x0000550000047ab9 */ /* 0x000fc60000000800 */
[----:B------:R-:W-:Y:S01]  /*0930*/  IMAD R10, R13, R22, RZ ;  /* 0x000000160d0a7224 */ /* 0x000fe200078e02ff */
[----:B------:R-:W2:Y:S01]  /*0940*/  LDC R7, c[0x0][0x144] ;  /* 0x00005100ff077b82 */ /* 0x000ea20000000800 */
[----:B------:R-:W3:Y:S02]  /*0950*/  F2I.U32.TRUNC.NTZ R0, R0 ;  /* 0x0000000000007305 */ /* 0x000ee4000020f000 */
[----:B------:R-:W-:-:S05]  /*0960*/  IMAD R11, R11, R23, R10 ;  /* 0x000000170b0b7224 */ /* 0x000fca00078e020a */
[----:B------:R-:W4:Y:S01]  /*0970*/  LDC R24, c[0x0][0x608] ;  /* 0x00018200ff187b82 */ /* 0x000f220000000800 */
[----:B------:R-:W-:Y:S01]  /*0980*/  IADD3 R9, R9, R11, RZ ;  /* 0x0000000b09097210 */ /* 0x000fe20007ffe0ff */
[----:B------:R-:W-:-:S03]  /*0990*/  IMAD.MOV.U32 R11, RZ, RZ, -0x1 ;  /* 0xffffffffff0b7424 */ /* 0x000fc600078e00ff */
[-CC-:B0-----:R-:W-:Y:S02]  /*09a0*/  SHF.R.U64 R22, R8, R12.reuse, R9.reuse ;  /* 0x0000000c08167219 */ /* 0x181fe40000001209 */
[----:B------:R-:W-:Y:S01]  /*09b0*/  I2FP.F32.U32 R8, R5 ;  /* 0x0000000500087245 */ /* 0x000fe20000201000 */
[----:B------:R-:W0:Y:S01]  /*09c0*/  LDC R28, c[0x0][0x658] ;  /* 0x00019600ff1c7b82 */ /* 0x000e220000000800 */
[----:B-1----:R-:W-:Y:S01]  /*09d0*/  ISETP.NE.U32.AND P0, PT, R30, RZ, PT ;  /* 0x000000ff1e00720c */ /* 0x002fe20003f05070 */
[----:B---3--:R-:W-:Y:S01]  /*09e0*/  IMAD.MOV R10, RZ, RZ, -R0 ;  /* 0x000000ffff0a7224 */ /* 0x008fe200078e0a00 */
[----:B------:R-:W-:Y:S01]  /*09f0*/  SHF.R.U32.HI R9, RZ, R12, R9 ;  /* 0x0000000cff097219 */ /* 0x000fe20000011609 */
[----:B------:R-:W-:Y:S01]  /*0a00*/  FMUL R8, R8, UR4 ;  /* 0x0000000408087c20 */ /* 0x000fe20008400000 */
[----:B------:R-:W-:-:S03]  /*0a10*/  ISETP.NE.AND.EX P0, PT, R31, RZ, PT, P0 ;  /* 0x000000ff1f00720c */ /* 0x000fc60003f05300 */
[----:B------:R-:W1:Y:S01]  /*0a20*/  LDC R20, c[0x0][0x148] ;  /* 0x00005200ff147b82 */ /* 0x000e620000000800 */
[----:B------:R3:W0:Y:S01]  /*0a30*/  F2I.U32.TRUNC.NTZ R15, R8 ;  /* 0x00000008000f7305 */ /* 0x000622000020f000 */
[----:B--2---:R-:W-:-:S06]  /*0a40*/  IMAD R0, R7, R10, R6 ;  /* 0x0000000a07007224 */ /* 0x004fcc00078e0206 */
[----:B------:R-:W2:Y:S01]  /*0a50*/  LDC R26, c[0x0][0x600] ;  /* 0x00018000ff1a7b82 */ /* 0x000ea20000000800 */
[-CC-:B----4-:R-:W-:Y:S02]  /*0a60*/  SHF.R.U64 R32, R22, R24.reuse, R9.reuse ;  /* 0x0000001816207219 */ /* 0x190fe40000001209 */
[----:B------:R-:W-:Y:S01]  /*0a70*/  SHF.R.U32.HI R7, RZ, R24, R9 ;  /* 0x00000018ff077219 */ /* 0x000fe20000011609 */
[----:B------:R-:W-:-:S04]  /*0a80*/  IMAD.MOV.U32 R9, RZ, RZ, 0x1 ;  /* 0x00000001ff097424 */ /* 0x000fc800078e00ff */
[----:B------:R-:W4:Y:S01]  /*0a90*/  LDC R21, c[0x0][0x648] ;  /* 0x00019200ff157b82 */ /* 0x000f220000000800 */
[-C--:B0-----:R-:W-:Y:S02]  /*0aa0*/  SHF.L.U32 R6, R11, R28.reuse, RZ ;  /* 0x0000001c0b067219 */ /* 0x081fe400000006ff */
[--C-:B------:R-:W-:Y:S02]  /*0ab0*/  SHF.R.U64 R24, R32, R28, R7.reuse ;  /* 0x0000001c20187219 */ /* 0x100fe40000001207 */
[----:B------:R-:W-:Y:S02]  /*0ac0*/  LOP3.LUT R13, RZ, R6, RZ, 0x33, !PT ;  /* 0x00000006ff0d7212 */ /* 0x000fe400078e33ff */
[-C--:B------:R-:W-:Y:S01]  /*0ad0*/  SHF.R.U32.HI R7, RZ, R28.reuse, R7 ;  /* 0x0000001cff077219 */ /* 0x080fe20000011607 */
[----:B------:R-:W0:Y:S01]  /*0ae0*/  LDC R23, c[0x0][0x638] ;  /* 0x00018e00ff177b82 */ /* 0x000e220000000800 */
[----:B------:R-:W-:Y:S01]  /*0af0*/  SHF.L.U32 R12, R9, R28, RZ ;  /* 0x0000001c090c7219 */ /* 0x000fe200000006ff */
[----:B------:R-:W-:-:S06]  /*0b00*/  IMAD.MOV.U32 R6, RZ, RZ, R24 ;  /* 0x000000ffff067224 */ /* 0x000fcc00078e0018 */
[----:B------:R-:W0:Y:S01]  /*0b10*/  LDC R113, c[0x0][0x610] ;  /* 0x00018400ff717b82 */ /* 0x000e220000000800 */
[----:B-1-3--:R-:W-:Y:S05]  /*0b20*/  @!P0 BRA `(.L_x_6) ;  /* 0x0000000000288947 */ /* 0x00afea0003800000 */
[----:B------:R-:W1:Y:S02]  /*0b30*/  LDC R11, c[0x0][0x64c] ;  /* 0x00019300ff0b7b82 */ /* 0x000e640000000800 */
[----:B-1----:R-:W-:-:S05]  /*0b40*/  IADD3 R11, P0, R24, R11, RZ ;  /* 0x0000000b180b7210 */ /* 0x002fca0007f1e0ff */
        /* <DEDUP_REMOVED lines=8> */
.L_x_6:
[----:B----4-:R-:W-:Y:S01]  /*0bd0*/  SHF.R.U64 R6, R6, R21, R7 ;  /* 0x0000001506067219 */ /* 0x010fe20000001207 */
[----:B------:R-:W-:Y:S01]  /*0be0*/  IMAD.MOV R15, RZ, RZ, -R15 ;  /* 0x000000ffff0f7224 */ /* 0x000fe200078e0a0f */
[----:B------:R-:W-:Y:S01]  /*0bf0*/  LOP3.LUT R13, R32, R13, RZ, 0xc0, !PT ;  /* 0x0000000d200d7212 */ /* 0x000fe200078ec0ff */
[----:B------:R-:W-:Y:S01]  /*0c00*/  IMAD.MOV.U32 R19, RZ, RZ, R25 ;  /* 0x000000ffff137224 */ /* 0x000fe200078e0019 */
[----:B--2---:R-:W-:Y:S01]  /*0c10*/  IADD3 R7, R26, -0x1, RZ ;  /* 0xffffffff1a077810 */ /* 0x004fe20007ffe0ff */
[----:B------:R-:W-:Y:S02]  /*0c20*/  IMAD.MOV R8, RZ, RZ, -R6 ;  /* 0x000000ffff087224 */ /* 0x000fe400078e0a06 */
[----:B------:R-:W-:Y:S01]  /*0c30*/  IMAD R13, R12, R6, R13 ;  /* 0x000000060c0d7224 */ /* 0x000fe200078e020d */
[----:B------:R-:W-:Y:S01]  /*0c40*/  LOP3.LUT R6, R22, R7, RZ, 0xc0, !PT ;  /* 0x0000000716067212 */ /* 0x000fe200078ec0ff */
[----:B------:R-:W-:Y:S02]  /*0c50*/  @P3 IMAD R0, R20, R15, R5 ;  /* 0x0000000f14003224 */ /* 0x000fe400078e0205 */
[----:B0-----:R-:W-:-:S02]  /*0c60*/  IMAD R5, R8, R23, R24 ;  /* 0x0000001708057224 */ /* 0x001fc400078e0218 */
[----:B------:R-:W-:Y:S02]  /*0c70*/  IMAD R113, R13, R113, R0 ;  /* 0x000000710d717224 */ /* 0x000fe400078e0200 */
[----:B------:R-:W-:Y:S02]  /*0c80*/  IMAD R6, R5, R26, R6 ;  /* 0x0000001a05067224 */ /* 0x000fe400078e0206 */
[----:B------:R-:W-:-:S03]  /*0c90*/  IMAD.MOV.U32 R0, RZ, RZ, 0x1 ;  /* 0x00000001ff007424 */ /* 0x000fc600078e00ff */
[----:B------:R-:W-:Y:S02]  /*0ca0*/  SEL R101, R6, R113, !P3 ;  /* 0x0000007106657207 */ /* 0x000fe40005800000 */
[----:B------:R-:W-:-:S07]  /*0cb0*/  SEL R113, R113, R6, !P3 ;  /* 0x0000000671717207 */ /* 0x000fce0005800000 */
.L_x_4:
[----:B------:R-:W-:-:S08]  /*0cc0*/  NOP ;  /* 0x0000000000007918 */ /* 0x000fd00000000000 */
[----:B------:R-:W0:Y:S02]  /*0cd0*/  USETMAXREG.TRY_ALLOC.CTAPOOL UP0, 0xe8 ;  /* 0x000000e8000079c8 */ /* 0x000e240008000600 */
[----:B0-----:R-:W-:-:S13]  /*0ce0*/  PLOP3.LUT P0, PT, PT, PT, UP0, 0x80, 0x0 ;  /* 0x000000000000781c */ /* 0x001fda0003f0f008 */
[----:B------:R-:W-:Y:S05]  /*0cf0*/  @!P0 BRA `(.L_x_4) ;  /* 0xfffffffc00f08947 */ /* 0x000fea000383ffff */
[----:B------:R-:W-:Y:S01]  /*0d00*/  ULDC.64 UR4, c[0x0][0x598] ;  /* 0x0001660000047ab9 */ /* 0x000fe20000000a00 */
[----:B------:R-:W-:Y:S01]  /*0d10*/  ULDC.64 UR44, c[0x0][0x208] ;  /* 0x00008200002c7ab9 */ /* 0x000fe20000000a00 */
[----:B------:R-:W-:-:S04]  /*0d20*/  ISETP.NE.U32.AND P0, PT, RZ, UR4, PT ;  /* 0x00000004ff007c0c */ /* 0x000fc8000bf05070 */
[----:B------:R-:W-:-:S13]  /*0d30*/  ISETP.NE.AND.EX P0, PT, RZ, UR5, PT, P0 ;  /* 0x00000005ff007c0c */ /* 0x000fda000bf05300 */
[----:B------:R-:W-:Y:S05]  /*0d40*/  @!P0 BRA `(.L_x_7) ;  /* 0x00000000001c8947 */ /* 0x000fea0003800000 */
[----:B------:R-:W0:Y:S02]  /*0d50*/  LDC.64 R6, c[0x0][0x598] ;  /* 0x00016600ff067b82 */ /* 0x000e240000000a00 */
[----:B0-----:R-:W2:Y:S02]  /*0d60*/  LDG.E.64 R6, desc[UR44][R6.64] ;  /* 0x0000002c06067981 */ /* 0x001ea4000c1e1b00 */
[----:B--2---:R-:W-:-:S04]  /*0d70*/  ISETP.NE.U32.AND P0, PT, R6, RZ, PT ;  /* 0x000000ff0600720c */ /* 0x004fc80003f05070 */
[----:B------:R-:W-:-:S13]  /*0d80*/  ISETP.NE.AND.EX P0, PT, R7, RZ, PT, P0 ;  /* 0x000000ff0700720c */ /* 0x000fda0003f05300 */
[----:B------:R-:W-:Y:S05]  /*0d90*/  @!P0 BRA `(.L_x_7) ;  /* 0x0000000000088947 */ /* 0x000fea0003800000 */
[----:B------:R0:W5:Y:S01]  /*0da0*/  LD.E R88, desc[UR44][R6.64] ;  /* 0x0000002c06587980 */ /* 0x000162000c101900 */
[----:B------:R-:W-:Y:S05]  /*0db0*/  BRA `(.L_x_8) ;  /* 0x0000000000247947 */ /* 0x000fea0003800000 */
.L_x_7:
[----:B------:R-:W-:Y:S02]  /*0dc0*/  ULDC.64 UR4, c[0x0][0x588] ;  /* 0x0001620000047ab9 */ /* 0x000fe40000000a00 */
[----:B------:R-:W-:-:S04]  /*0dd0*/  ISETP.NE.U32.AND P0, PT, RZ, UR4, PT ;  /* 0x00000004ff007c0c */ /* 0x000fc8000bf05070 */
[----:B------:R-:W-:-:S13]  /*0de0*/  ISETP.NE.AND.EX P0, PT, RZ, UR5, PT, P0 ;  /* 0x00000005ff007c0c */ /* 0x000fda000bf05300 */
[----:B------:R-:W-:Y:S05]  /*0df0*/  @!P0 BRA `(.L_x_9) ;  /* 0x00000000000c8947 */ /* 0x000fea0003800000 */
[----:B------:R-:W0:Y:S02]  /*0e00*/  LDC.64 R88, c[0x0][0x588] ;  /* 0x00016200ff587b82 */ /* 0x000e240000000a00 */
[----:B0-----:R1:W5:Y:S01]  /*0e10*/  LDG.E R88, desc[UR44][R88.64] ;  /* 0x0000002c58587981 */ /* 0x001362000c1e1900 */
[----:B------:R-:W-:Y:S05]  /*0e20*/  BRA `(.L_x_8) ;  /* 0x0000000000087947 */ /* 0x000fea0003800000 */
.L_x_9:
[----:B------:R-:W-:Y:S02]  /*0e30*/  ULDC UR4, c[0x0][0x580] ;  /* 0x0001600000047ab9 */ /* 0x000fe40000000800 */
[----:B------:R-:W-:-:S07]  /*0e40*/  IMAD.U32 R88, RZ, RZ, UR4 ;  /* 0x00000004ff587e24 */ /* 0x000fce000f8e00ff */
.L_x_8:
[----:B------:R-:W-:Y:S02]  /*0e50*/  ULDC.64 UR4, c[0x0][0x5a0] ;  /* 0x0001680000047ab9 */ /* 0x000fe40000000a00 */
[----:B------:R-:W-:-:S04]  /*0e60*/  ISETP.NE.U32.AND P0, PT, RZ, UR4, PT ;  /* 0x00000004ff007c0c */ /* 0x000fc8000bf05070 */
[----:B------:R-:W-:-:S13]  /*0e70*/  ISETP.NE.AND.EX P0, PT, RZ, UR5, PT, P0 ;  /* 0x00000005ff007c0c */ /* 0x000fda000bf05300 */
[----:B------:R-:W-:Y:S05]  /*0e80*/  @!P0 BRA `(.L_x_10) ;  /* 0x00000000001c8947 */ /* 0x000fea0003800000 */
[----:B0-----:R-:W0:Y:S02]  /*0e90*/  LDC.64 R6, c[0x0][0x5a0] ;  /* 0x00016800ff067b82 */ /* 0x001e240000000a00 */
[----:B0-----:R-:W2:Y:S02]  /*0ea0*/  LDG.E.64 R6, desc[UR44][R6.64] ;  /* 0x0000002c06067981 */ /* 0x001ea4000c1e1b00 */
[----:B--2---:R-:W-:-:S04]  /*0eb0*/  ISETP.NE.U32.AND P0, PT, R6, RZ, PT ;  /* 0x000000ff0600720c */ /* 0x004fc80003f05070 */
[----:B------:R-:W-:-:S13]  /*0ec0*/  ISETP.NE.AND.EX P0, PT, R7, RZ, PT, P0 ;  /* 0x000000ff0700720c */ /* 0x000fda0003f05300 */
[----:B------:R-:W-:Y:S05]  /*0ed0*/  @!P0 BRA `(.L_x_10) ;  /* 0x0000000000088947 */ /* 0x000fea0003800000 */
[----:B-1----:R0:W5:Y:S01]  /*0ee0*/  LD.E R89, desc[UR44][R6.64] ;  /* 0x0000002c06597980 */ /* 0x002162000c101900 */
[----:B------:R-:W-:Y:S05]  /*0ef0*/  BRA `(.L_x_11) ;  /* 0x0000000000247947 */ /* 0x000fea0003800000 */
.L_x_10:
[----:B------:R-:W-:Y:S02]  /*0f00*/  ULDC.64 UR4, c[0x0][0x590] ;  /* 0x0001640000047ab9 */ /* 0x000fe40000000a00 */
[----:B------:R-:W-:-:S04]  /*0f10*/  ISETP.NE.U32.AND P0, PT, RZ, UR4, PT ;  /* 0x00000004ff007c0c */ /* 0x000fc8000bf05070 */
[----:B------:R-:W-:-:S13]  /*0f20*/  ISETP.NE.AND.EX P0, PT, RZ, UR5, PT, P0 ;  /* 0x00000005ff007c0c */ /* 0x000fda000bf05300 */
[----:B------:R-:W-:Y:S05]  /*0f30*/  @!P0 BRA `(.L_x_12) ;  /* 0x00000000000c8947 */ /* 0x000fea0003800000 */
[----:B0-----:R-:W1:Y:S02]  /*0f40*/  LDC.64 R6, c[0x0][0x590] ;  /* 0x00016400ff067b82 */ /* 0x001e640000000a00 */
[----:B-1----:R1:W5:Y:S01]  /*0f50*/  LDG.E R89, desc[UR44][R6.64] ;  /* 0x0000002c06597981 */ /* 0x002362000c1e1900 */
[----:B------:R-:W-:Y:S05]  /*0f60*/  BRA `(.L_x_11) ;  /* 0x0000000000087947 */ /* 0x000fea0003800000 */
.L_x_12:
[----:B------:R-:W-:Y:S02]  /*0f70*/  ULDC UR4, c[0x0][0x584] ;  /* 0x0001610000047ab9 */ /* 0x000fe40000000800 */
[----:B-1----:R-:W-:-:S07]  /*0f80*/  IMAD.U32 R89, RZ, RZ, UR4 ;  /* 0x00000004ff597e24 */ /* 0x002fce000f8e00ff */
.L_x_11:
[----:B------:R-:W-:-:S13]  /*0f90*/  LOP3.LUT P0, RZ, R0, 0xff, RZ, 0xc0, !PT ;  /* 0x000000ff00ff7812 */ /* 0x000fda000780c0ff */
[----:B------:R-:W-:Y:S05]  /*0fa0*/  @!P0 EXIT ;  /* 0x000000000000894d */ /* 0x000fea0003800000 */
[----:B------:R-:W2:Y:S01]  /*0fb0*/  LDC R94, c[0x0][0x658] ;  /* 0x00019600ff5e7b82 */ /* 0x000ea20000000800 */
[----:B------:R-:W-:Y:S01]  /*0fc0*/  ULDC.64 UR6, c[0x0][0x288] ;  /* 0x0000a20000067ab9 */ /* 0x000fe20000000a00 */
[----:B------:R-:W-:Y:S01]  /*0fd0*/  LOP3.LUT R14, R14, 0x1, RZ, 0xc0, !PT ;  /* 0x000000010e0e7812 */ /* 0x000fe200078ec0ff */
[----:B------:R-:W-:Y:S01]  /*0fe0*/  UIADD3 UR4, UR7, 0x7f, URZ ;  /* 0x0000007f07047890 */ /* 0x000fe2000fffe03f */
[----:B------:R-:W-:Y:S01]  /*0ff0*/  SHF.R.U32.HI R0, RZ, 0x2, R3 ;  /* 0x00000002ff007819 */ /* 0x000fe20000011603 */
[----:B01----:R-:W-:Y:S01]  /*1000*/  IMAD.MOV.U32 R7, RZ, RZ, -0x1 ;  /* 0xffffffffff077424 */ /* 0x003fe200078e00ff */
[----:B------:R-:W-:Y:S01]  /*1010*/  SHF.R.U32.HI R4, RZ, 0x1, R4 ;  /* 0x00000001ff047819 */ /* 0x000fe20000011604 */
[----:B------:R-:W-:Y:S01]  /*1020*/  USHF.R.S32.HI UR5, URZ, 0x1f, UR4 ;  /* 0x0000001f3f057899 */ /* 0x000fe20008011404 */
[----:B------:R-:W0:Y:S01]  /*1030*/  LDC.64 R90, c[0x0][0x5c8] ;  /* 0x00017200ff5a7b82 */ /* 0x000e220000000a00 */
[----:B------:R-:W-:Y:S01]  /*1040*/  IMAD.SHL.U32 R5, R14, 0x40, RZ ;  /* 0x000000400e057824 */ /* 0x000fe200078e00ff */
[----:B------:R-:W-:Y:S01]  /*1050*/  LOP3.LUT R0, R0, 0x7, RZ, 0xc0, !PT ;  /* 0x0000000700007812 */ /* 0x000fe200078ec0ff */
[----:B------:R-:W-:Y:S01]  /*1060*/  ULEA.HI UR5, UR5, UR4, URZ, 0x7 ;  /* 0x0000000405057291 */ /* 0x000fe2000f8f383f */
[----:B------:R-:W-:Y:S01]  /*1070*/  LOP3.LUT R23, R4, 0x30, RZ, 0xc0, !PT ;  /* 0x0000003004177812 */ /* 0x000fe200078ec0ff */
[----:B------:R-:W-:Y:S01]  /*1080*/  IMAD.U32 R6, RZ, RZ, UR6 ;  /* 0x00000006ff067e24 */ /* 0x000fe2000f8e00ff */
[--C-:B------:R-:W-:Y:S01]  /*1090*/  LOP3.LUT R22, R5, 0x40, R0.reuse, 0xe2, !PT ;  /* 0x0000004005167812 */ /* 0x100fe200078ee200 */
[----:B------:R-:W-:Y:S01]  /*10a0*/  USHF.R.S32.HI UR41, URZ, 0x7, UR5 ;  /* 0x000000073f297899 */ /* 0x000fe20008011405 */
[----:B------:R-:W1:Y:S01]  /*10b0*/  LDC R98, c[0x0][0x600] ;  /* 0x00018000ff627b82 */ /* 0x000e620000000800 */
[-C--:B------:R-:W-:Y:S01]  /*10c0*/  IADD3 R5, RZ, -R23.reuse, -R0 ;  /* 0x80000017ff057210 */ /* 0x080fe20007ffe800 */
[----:B------:R-:W-:Y:S01]  /*10d0*/  ULDC UR4, c[0x0][0x284] ;  /* 0x0000a10000047ab9 */ /* 0x000fe20000000800 */
[C---:B------:R-:W-:Y:S01]  /*10e0*/  LOP3.LUT R95, R3.reuse, 0x3, RZ, 0xc0, !PT ;  /* 0x00000003035f7812 */ /* 0x040fe200078ec0ff */
[----:B------:R-:W-:Y:S01]  /*10f0*/  UISETP.LT.AND UP0, UPT, UR41, 0x1, UPT ;  /* 0x000000012900788c */ /* 0x000fe2000bf01270 */
[----:B------:R-:W-:Y:S01]  /*1100*/  MOV R9, 0x1 ;  /* 0x0000000100097802 */ /* 0x000fe20000000f00 */
[----:B------:R-:W-:Y:S01]  /*1110*/  IMAD R5, R14, -0x40, R5 ;  /* 0xffffffc00e057824 */ /* 0x000fe200078e0205 */
[----:B------:R-:W-:Y:S01]  /*1120*/  LOP3.LUT R97, R3, 0x80, RZ, 0xc0, !PT ;  /* 0x0000008003617812 */ /* 0x000fe200078ec0ff */
[----:B------:R-:W-:Y:S01]  /*1130*/  USEL UR42, UR41, 0x1, UP0 ;  /* 0x00000001292a7887 */ /* 0x000fe20008000000 */
[-C--:B--2---:R-:W-:Y:S01]  /*1140*/  SHF.L.U32 R7, R7, R94.reuse, RZ ;  /* 0x0000005e07077219 */ /* 0x084fe200000006ff */
[----:B------:R-:W-:Y:S01]  /*1150*/  IMAD R95, R95, -0x2, R6 ;  /* 0xfffffffe5f5f7824 */ /* 0x000fe200078e0206 */
[----:B------:R-:W-:Y:S01]  /*1160*/  LOP3.LUT R22, R22, R23, RZ, 0xfc, !PT ;  /* 0x0000001716167212 */ /* 0x000fe200078efcff */
[----:B------:R-:W-:Y:S01]  /*1170*/  IMAD.SHL.U32 R96, R3, 0x2, RZ ;  /* 0x0000000203607824 */ /* 0x000fe200078e00ff */
[----:B------:R-:W-:Y:S01]  /*1180*/  SHF.L.U32 R94, R9, R94, RZ ;  /* 0x0000005e095e7219 */ /* 0x000fe200000006ff */
[----:B------:R-:W-:Y:S01]  /*1190*/  VIADD R100, R5, UR4 ;  /* 0x0000000405647c36 */ /* 0x000fe20008000000 */
[----:B------:R-:W-:Y:S01]  /*11a0*/  LOP3.LUT R116, R18, 0x1, RZ, 0xfc, !PT ;  /* 0x0000000112747812 */ /* 0x000fe200078efcff */
[----:B------:R-:W-:Y:S01]  /*11b0*/  IMAD.MOV.U32 R23, RZ, RZ, RZ ;  /* 0x000000ffff177224 */ /* 0x000fe200078e00ff */
[C-C-:B0-----:R-:W-:Y:S01]  /*11c0*/  SHF.L.U64.HI R92, R90.reuse, 0x7, R91.reuse ;  /* 0x000000075a5c7819 */ /* 0x141fe2000001025b */
[----:B------:R-:W-:Y:S01]  /*11d0*/  UIADD3 UR42, UR41, -UR42, URZ ;  /* 0x8000002a292a7290 */ /* 0x000fe2000fffe03f */
[C---:B------:R-:W-:Y:S01]  /*11e0*/  SHF.L.U64.HI R93, R90.reuse, 0x3, R91 ;  /* 0x000000035a5d7819 */ /* 0x040fe2000001025b */
[C---:B------:R-:W-:Y:S01]  /*11f0*/  IMAD.SHL.U32 R91, R90.reuse, 0x80, RZ ;  /* 0x000000805a5b7824 */ /* 0x040fe200078e00ff */
[----:B------:R-:W-:Y:S01]  /*1200*/  SHF.R.U32.HI R97, RZ, 0x7, R97 ;  /* 0x00000007ff617819 */ /* 0x000fe20000011661 */
[----:B------:R-:W-:Y:S01]  /*1210*/  IMAD.SHL.U32 R90, R90, 0x8, RZ ;  /* 0x000000085a5a7824 */ /* 0x000fe200078e00ff */
[----:B------:R-:W-:Y:S01]  /*1220*/  LOP3.LUT R99, RZ, R7, RZ, 0x33, !PT ;  /* 0x00000007ff637212 */ /* 0x000fe200078e33ff */
[----:B-1----:R-:W-:Y:S01]  /*1230*/  VIADD R98, R98, 0xffffffff ;  /* 0xffffffff62627836 */ /* 0x002fe20000000000 */
[----:B------:R-:W-:Y:S01]  /*1240*/  UMOV UR36, URZ ;  /* 0x0000003f00247c82 */ /* 0x000fe20008000000 */
[----:B------:R-:W-:-:S05]  /*1250*/  UMOV UR40, URZ ;  /* 0x0000003f00287c82 */ /* 0x000fca0008000000 */
.L_x_156:
[----:B0-----:R-:W0:Y:S01]  /*1260*/  SHFL.IDX PT, R0, R97, RZ, 0x1f ;  /* 0x00001fff61007589 */ /* 0x001e2200000e0000 */
[----:B-1----:R-:W1:Y:S01]  /*1270*/  S2UR UR7, SR_CgaCtaId ;  /* 0x00000000000779c3 */ /* 0x002e620000008800 */
[----:B------:R-:W-:Y:S01]  /*1280*/  UMOV UR6, 0x400 ;  /* 0x0000040000067882 */ /* 0x000fe20000000000 */
[----:B0-----:R-:W-:Y:S01]  /*1290*/  R2UR UR4, R0 ;  /* 0x00000000000472ca */ /* 0x001fe200000e0000 */
[----:B-1----:R-:W-:-:S12]  /*12a0*/  ULEA UR46, UR7, UR6, 0x18 ;  /* 0x00000006072e7291 */ /* 0x002fd8000f8ec03f */
[----:B------:R-:W-:-:S04]  /*12b0*/  ULEA.HI UR5, UR4, UR4, URZ, 0x1 ;  /* 0x0000000404057291 */ /* 0x000fc8000f8f083f */
[----:B------:R-:W-:-:S04]  /*12c0*/  ULOP3.LUT UR5, UR5, 0x7fffe, URZ, 0xc0, !UPT ;  /* 0x0007fffe05057892 */ /* 0x000fc8000f8ec03f */
[----:B------:R-:W-:-:S03]  /*12d0*/  UIADD3 UR5, UR4, -UR5, URZ ;  /* 0x8000000504057290 */ /* 0x000fc6000fffe03f */
[----:B------:R-:W-:Y:S01]  /*12e0*/  ULDC UR4, c[0x0][0x28c] ;  /* 0x0000a30000047ab9 */ /* 0x000fe20000000800 */
[----:B------:R-:W-:Y:S01]  /*12f0*/  ULEA UR5, UR5, UR46, 0xd ;  /* 0x0000002e05057291 */ /* 0x000fe2000f8e683f */
[----:B------:R-:W-:-:S03]  /*1300*/  ISETP.LT.AND P0, PT, RZ, UR4, PT ;  /* 0x00000004ff007c0c */ /* 0x000fc6000bf01270 */
[----:B------:R-:W-:-:S04]  /*1310*/  UIADD3 UR5, UR5, 0x180, URZ ;  /* 0x0000018005057890 */ /* 0x000fc8000fffe03f */
[----:B------:R-:W-:-:S04]  /*1320*/  USHF.R.U32.HI UR5, URZ, 0x4, UR5 ;  /* 0x000000043f057899 */ /* 0x000fc80008011605 */
[----:B------:R-:W-:-:S04]  /*1330*/  ULOP3.LUT UR5, UR5, 0x3fff, URZ, 0xc0, !UPT ;  /* 0x00003fff05057892 */ /* 0x000fc8000f8ec03f */
[----:B------:R-:W-:Y:S01]  /*1340*/  ULOP3.LUT UR43, UR5, 0x10000, URZ, 0xfc, !UPT ;  /* 0x00010000052b7892 */ /* 0x000fe2000f8efc3f */
[----:B--234-:R-:W-:Y:S11]  /*1350*/  @P0 BRA `(.L_x_13) ;  /* 0x0000000000400947 */ /* 0x01cff60003800000 */
[----:B------:R-:W-:Y:S01]  /*1360*/  MOV R0, 0x0 ;  /* 0x0000000000007802 */ /* 0x000fe20000000f00 */
[----:B------:R-:W-:Y:S01]  /*1370*/  ULDC.64 UR4, c[0x4][0x68] ;  /* 0x01001a0000047ab9 */ /* 0x000fe20000000a00 */
[----:B------:R-:W-:Y:S01]  /*1380*/  ULDC.64 UR6, c[0x4][0x8] ;  /* 0x0100020000067ab9 */ /* 0x000fe20000000a00 */
[----:B------:R-:W-:Y:S01]  /*1390*/  IMAD.U32 R4, RZ, RZ, UR4 ;  /* 0x00000004ff047e24 */ /* 0x000fe2000f8e00ff */
[----:B------:R0:W1:Y:S01]  /*13a0*/  LDC.64 R14, c[0x4][R0] ;  /* 0x01000000000e7b82 */ /* 0x0000620000000a00 */
[----:B------:R-:W-:Y:S01]  /*13b0*/  IMAD.U32 R5, RZ, RZ, UR5 ;  /* 0x00000005ff057e24 */ /* 0x000fe2000f8e00ff */
[----:B------:R-:W-:Y:S01]  /*13c0*/  ULDC.64 UR4, c[0x4][0x70] ;  /* 0x01001c0000047ab9 */ /* 0x000fe20000000a00 */
[----:B------:R-:W-:Y:S01]  /*13d0*/  IMAD.U32 R10, RZ, RZ, UR6 ;  /* 0x00000006ff0a7e24 */ /* 0x000fe2000f8e00ff */
[----:B------:R-:W-:Y:S01]  /*13e0*/  MOV R6, UR4 ;  /* 0x0000000400067c02 */ /* 0x000fe20008000f00 */
[----:B------:R-:W-:Y:S02]  /*13f0*/  IMAD.U32 R7, RZ, RZ, UR5 ;  /* 0x00000005ff077e24 */ /* 0x000fe4000f8e00ff */
[----:B------:R-:W-:-:S02]  /*1400*/  IMAD.U32 R11, RZ, RZ, UR7 ;  /* 0x00000007ff0b7e24 */ /* 0x000fc4000f8e00ff */
[----:B------:R-:W-:Y:S02]  /*1410*/  IMAD.MOV.U32 R8, RZ, RZ, 0x1e1 ;  /* 0x000001e1ff087424 */ /* 0x000fe400078e00ff */
[----:B------:R-:W-:Y:S02]  /*1420*/  IMAD.MOV.U32 R12, RZ, RZ, 0x1 ;  /* 0x00000001ff0c7424 */ /* 0x000fe400078e00ff */
[----:B0-----:R-:W-:-:S07]  /*1430*/  IMAD.MOV.U32 R13, RZ, RZ, RZ ;  /* 0x000000ffff0d7224 */ /* 0x001fce00078e00ff */
[----:B------:R-:W-:-:S07]  /*1440*/  LEPC R20, `(.L_x_13) ;  /* 0x000000001014794e */ /* 0x000fce0000000000 */
[----:B-1---5:R-:W-:Y:S05]  /*1450*/  CALL.ABS.NOINC R14 ;  /* 0x000000000e007343 */ /* 0x022fea0003c00000 */
.L_x_13:
[----:B------:R-:W-:-:S13]  /*1460*/  ISETP.NE.AND P0, PT, R116, 0x3, PT ;  /* 0x000000037400780c */ /* 0x000fda0003f05270 */
[----:B------:R-:W-:Y:S05]  /*1470*/  @!P0 BRA `(.L_x_14) ;  /* 0x0000000000048947 */ /* 0x000fea0003800000 */
[----:B------:R-:W-:Y:S01]  /*1480*/  BPT.TRAP 0x1 ;  /* 0x000000040000795c */ /* 0x000fe20000300000 */
.L_x_14:
[----:B------:R-:W-:Y:S02]  /*1490*/  IMAD.U32 R3, RZ, RZ, UR40 ;  /* 0x00000028ff037e24 */ /* 0x000fe4000f8e00ff */
[----:B------:R-:W-:-:S03]  /*14a0*/  IMAD.U32 R0, RZ, RZ, UR36 ;  /* 0x00000024ff007e24 */ /* 0x000fc6000f8e00ff */
[----:B------:R-:W-:Y:S02]  /*14b0*/  LEA R3, R3, UR46, 0x3 ;  /* 0x0000002e03037c11 */ /* 0x000fe4000f8e18ff */
[----:B------:R-:W-:-:S04]  /*14c0*/  SHF.L.U32 R0, R0, 0x1f, RZ ;  /* 0x0000001f00007819 */ /* 0x000fc800000006ff */
[----:B------:R0:W1:Y:S01]  /*14d0*/  SYNCS.PHASECHK.TRANS64.TRYWAIT P1, [R3+URZ], R0 ;  /* 0x00000000030075a7 */ /* 0x000062000802017f */
[----:B------:R-:W-:Y:S05]  /*14e0*/  @!P0 BRA `(.L_x_15) ;  /* 0x0000000000048947 */ /* 0x000fea0003800000 */
[----:B------:R-:W-:Y:S01]  /*14f0*/  BPT.TRAP 0x1 ;  /* 0x000000040000795c */ /* 0x000fe20000300000 */
.L_x_15:
[----:B------:R-:W-:-:S04]  /*1500*/  MOV R4, UR42 ;  /* 0x0000002a00047c02 */ /* 0x000fc80008000f00 */
[----:B------:R-:W-:Y:S01]  /*1510*/  ISETP.GE.AND P2, PT, R4, 0x1, PT ;  /* 0x000000010400780c */ /* 0x000fe20003f46270 */
[----:B-1----:R-:W-:-:S12]  /*1520*/  @P1 BRA `(.L_x_16) ;  /* 0x0000000000081947 */ /* 0x002fd80003800000 */
[----:B------:R-:W1:Y:S02]  /*1530*/  SYNCS.PHASECHK.TRANS64.TRYWAIT P1, [R3+URZ], R0 ;  /* 0x00000000030075a7 */ /* 0x000e64000802017f */
[----:B-1----:R-:W-:Y:S05]  /*1540*/  @!P1 BRA `(.L_x_17) ;  /* 0x0000007c004c9947 */ /* 0x002fea0003800000 */
.L_x_16:
[----:B------:R-:W-:Y:S05]  /*1550*/  WARPSYNC.ALL ;  /* 0x0000000000007948 */ /* 0x000fea0003800000 */
[----:B------:R-:W-:Y:S01]  /*1560*/  UIADD3 UR4, UR46, 0xe0180, URZ ;  /* 0x000e01802e047890 */ /* 0x000fe2000fffe03f */
[----:B------:R-:W-:Y:S01]  /*1570*/  WARPGROUP.ARRIVE ;  /* 0x00000000000079c5 */ /* 0x000fe20000000000 */
[----:B------:R-:W-:Y:S02]  /*1580*/  ULEA UR6, UR40, UR43, 0xd ;  /* 0x0000002b28067291 */ /* 0x000fe4000f8e683f */
[----:B------:R-:W-:Y:S01]  /*1590*/  USHF.R.U32.HI UR4, URZ, 0x4, UR4 ;  /* 0x000000043f047899 */ /* 0x000fe20008011604 */
[----:B------:R-:W-:Y:S01]  /*15a0*/  UMOV UR13, 0x40000040 ;  /* 0x40000040000d7882 */ /* 0x000fe20000000000 */
[----:B------:R-:W-:-:S02]  /*15b0*/  UMOV UR15, 0x40000040 ;  /* 0x40000040000f7882 */ /* 0x000fc40000000000 */
[----:B------:R-:W-:Y:S01]  /*15c0*/  ULOP3.LUT UR4, UR4, 0x3fff, URZ, 0xc0, !UPT ;  /* 0x00003fff04047892 */ /* 0x000fe2000f8ec03f */
[----:B------:R-:W-:Y:S01]  /*15d0*/  UMOV UR12, UR6 ;  /* 0x00000006000c7c82 */ /* 0x000fe20008000000 */
[----:B------:R-:W-:Y:S02]  /*15e0*/  UIADD3 UR5, UR6, 0x400, URZ ;  /* 0x0000040006057890 */ /* 0x000fe4000fffe03f */
[----:B------:R-:W-:Y:S02]  /*15f0*/  ULOP3.LUT UR8, UR4, 0x10000, URZ, 0xfc, !UPT ;  /* 0x0001000004087892 */ /* 0x000fe4000f8efc3f */
[----:B------:R-:W-:Y:S02]  /*1600*/  UIADD3 UR7, UR6, 0x1806, URZ ;  /* 0x0000180606077890 */ /* 0x000fe4000fffe03f */
[----:B------:R-:W-:Y:S02]  /*1610*/  ULEA UR4, UR40, UR8, 0xb ;  /* 0x0000000828047291 */ /* 0x000fe4000f8e583f */
[----:B------:R-:W-:-:S02]  /*1620*/  UIADD3 UR10, UR6, 0x1c06, URZ ;  /* 0x00001c06060a7890 */ /* 0x000fc4000fffe03f */
[----:B------:R-:W-:-:S03]  /*1630*/  UIADD3 UR9, UR4, 0x606, URZ ;  /* 0x0000060604097890 */ /* 0x000fc6000fffe03f */
[----:B------:R-:W-:Y:S02]  /*1640*/  UMOV UR14, UR4 ;  /* 0x00000004000e7c82 */ /* 0x000fe40008000000 */
[----:B------:R-:W-:Y:S01]  /*1650*/  HGMMA.64x64x8.F32.TF32 R56, gdesc[UR12], RZ, !UPT, gsb0 ;  /* 0x04e000000c3879f0 */ /* 0x000fe2000c0028ff */
[----:B------:R-:W-:Y:S01]  /*1660*/  UMOV UR12, UR5 ;  /* 0x00000005000c7c82 */ /* 0x000fe20008000000 */
[----:B------:R-:W-:Y:S01]  /*1670*/  UMOV UR13, 0x40000040 ;  /* 0x40000040000d7882 */ /* 0x000fe20000000000 */
[----:B------:R-:W-:Y:S01]  /*1680*/  UIADD3 UR5, UR6, 0x402, URZ ;  /* 0x0000040206057890 */ /* 0x000fe2000fffe03f */
[----:B------:R-:W-:Y:S02]  /*1690*/  WARPGROUP.DEPBAR.LE gsb0, 0x0 ;  /* 0x00008000000079c5 */ /* 0x000fe40000010000 */
[----:B------:R-:W-:-:S06]  /*16a0*/  WARPGROUP.ARRIVE ;  /* 0x00000000000079c5 */ /* 0x000fcc0000000000 */
[----:B------:R-:W-:Y:S01]  /*16b0*/  HGMMA.64x64x8.F32.TF32 R24, gdesc[UR12], RZ, !UPT, gsb0 ;  /* 0x04e000000c1879f0 */ /* 0x000fe2000c0028ff */
[----:B------:R-:W-:Y:S02]  /*16c0*/  UIADD3 UR12, UR6, 0x2, URZ ;  /* 0x00000002060c7890 */ /* 0x000fe4000fffe03f */
[----:B------:R-:W-:Y:S01]  /*16d0*/  UIADD3 UR14, UR4, 0x2, URZ ;  /* 0x00000002040e7890 */ /* 0x000fe2000fffe03f */
[----:B------:R-:W-:Y:S01]  /*16e0*/  UMOV UR13, 0x40000040 ;  /* 0x40000040000d7882 */ /* 0x000fe20000000000 */
[----:B------:R-:W-:Y:S01]  /*16f0*/  UMOV UR15, 0x40000040 ;  /* 0x40000040000f7882 */ /* 0x000fe20000000000 */
[----:B------:R-:W-:Y:S02]  /*1700*/  WARPGROUP.DEPBAR.LE gsb0, 0x0 ;  /* 0x00008000000079c5 */ /* 0x000fe40000010000 */
[----:B------:R-:W-:-:S06]  /*1710*/  WARPGROUP.ARRIVE ;  /* 0x00000000000079c5 */ /* 0x000fcc0000000000 */
[----:B------:R-:W-:Y:S01]  /*1720*/  HGMMA.64x64x8.F32.TF32 R56, gdesc[UR12], R56, gsb0 ;  /* 0x04e000000c3879f0 */ /* 0x000fe20008002838 */
[----:B------:R-:W-:Y:S01]  /*1730*/  UMOV UR12, UR5 ;  /* 0x00000005000c7c82 */ /* 0x000fe20008000000 */
[----:B------:R-:W-:Y:S01]  /*1740*/  UMOV UR13, 0x40000040 ;  /* 0x40000040000d7882 */ /* 0x000fe20000000000 */
[----:B------:R-:W-:Y:S01]  /*1750*/  UIADD3 UR5, UR6, 0x404, URZ ;  /* 0x0000040406057890 */ /* 0x000fe2000fffe03f */
[----:B------:R-:W-:Y:S02]  /*1760*/  WARPGROUP.DEPBAR.LE gsb0, 0x0 ;  /* 0x00008000000079c5 */ /* 0x000fe40000010000 */
[----:B------:R-:W-:-:S06]  /*1770*/  WARPGROUP.ARRIVE ;  /* 0x00000000000079c5 */ /* 0x000fcc0000000000 */
[----:B------:R-:W-:Y:S01]  /*1780*/  HGMMA.64x64x8.F32.TF32 R24, gdesc[UR12], R24, gsb0 ;  /* 0x04e000000c1879f0 */ /* 0x000fe20008002818 */
        /* <DEDUP_REMOVED lines=160> */
[----:B------:R-:W-:Y:S01]  /*2190*/  UMOV UR4, UR7 ;  /* 0x0000000700047c82 */ /* 0x000fe20008000000 */
[----:B------:R-:W-:Y:S01]  /*21a0*/  UMOV UR6, UR9 ;  /* 0x0000000900067c82 */ /* 0x000fe20008000000 */
[----:B------:R-:W-:Y:S01]  /*21b0*/  UMOV UR7, 0x40000040 ;  /* 0x4000004000077882 */ /* 0x000fe20000000000 */
[----:B------:R-:W-:Y:S02]  /*21c0*/  WARPGROUP.DEPBAR.LE gsb0, 0x0 ;  /* 0x00008000000079c5 */ /* 0x000fe40000010000 */
[----:B------:R-:W-:-:S06]  /*21d0*/  WARPGROUP.ARRIVE ;  /* 0x00000000000079c5 */ /* 0x000fcc0000000000 */
[----:B------:R-:W-:Y:S01]  /*21e0*/  HGMMA.64x64x8.F32.TF32 R56, gdesc[UR12], R56, gsb0 ;  /* 0x04e000000c3879f0 */ /* 0x000fe20008002838 */
[----:B------:R-:W-:Y:S01]  /*21f0*/  UMOV UR12, UR5 ;  /* 0x00000005000c7c82 */ /* 0x000fe20008000000 */
[----:B------:R-:W-:Y:S01]  /*2200*/  UMOV UR13, 0x40000040 ;  /* 0x40000040000d7882 */ /* 0x000fe20000000000 */
[----:B------:R-:W-:Y:S01]  /*2210*/  UMOV UR5, 0x40000040 ;  /* 0x4000004000057882 */ /* 0x000fe20000000000 */
[----:B------:R-:W-:Y:S02]  /*2220*/  WARPGROUP.DEPBAR.LE gsb0, 0x0 ;  /* 0x00008000000079c5 */ /* 0x000fe40000010000 */
[----:B------:R-:W-:-:S06]  /*2230*/  WARPGROUP.ARRIVE ;  /* 0x00000000000079c5 */ /* 0x000fcc0000000000 */
[----:B------:R-:W-:Y:S03]  /*2240*/  HGMMA.64x64x8.F32.TF32 R24, gdesc[UR12], R24, gsb0 ;  /* 0x04e000000c1879f0 */ /* 0x000fe60008002818 */
[----:B------:R-:W-:Y:S02]  /*2250*/  WARPGROUP.DEPBAR.LE gsb0, 0x0 ;  /* 0x00008000000079c5 */ /* 0x000fe40000010000 */
[----:B------:R-:W-:-:S06]  /*2260*/  WARPGROUP.ARRIVE ;  /* 0x00000000000079c5 */ /* 0x000fcc0000000000 */
[----:B------:R-:W-:Y:S01]  /*2270*/  HGMMA.64x64x8.F32.TF32 R56, gdesc[UR4], R56, gsb0 ;  /* 0x04e00000043879f0 */ /* 0x000fe20008002838 */
[----:B------:R-:W-:Y:S01]  /*2280*/  UMOV UR4, UR10 ;  /* 0x0000000a00047c82 */ /* 0x000fe20008000000 */
[----:B------:R-:W-:Y:S01]  /*2290*/  UMOV UR5, 0x40000040 ;  /* 0x4000004000057882 */ /* 0x000fe20000000000 */
[----:B------:R-:W-:Y:S02]  /*22a0*/  WARPGROUP.DEPBAR.LE gsb0, 0x0 ;  /* 0x00008000000079c5 */ /* 0x000fe40000010000 */
[----:B------:R-:W-:-:S06]  /*22b0*/  WARPGROUP.ARRIVE ;  /* 0x00000000000079c5 */ /* 0x000fcc0000000000 */
[----:B------:R-:W-:Y:S03]  /*22c0*/  HGMMA.64x64x8.F32.TF32 R24, gdesc[UR4], R24, gsb0 ;  /* 0x04e00000041879f0 */ /* 0x000fe60008002818 */
[----:B------:R-:W-:Y:S02]  /*22d0*/  WARPGROUP.DEPBAR.LE gsb0, 0x0 ;  /* 0x00008000000079c5 */ /* 0x000fe40000010000 */
[----:B------:R-:W-:Y:S05]  /*22e0*/  @!P2 BRA `(.L_x_18) ;  /* 0x0000000c00eca947 */ /* 0x000fea0003800000 */
[----:B------:R-:W-:Y:S01]  /*22f0*/  UIADD3 UR9, UR40, 0x1, URZ ;  /* 0x0000000128097890 */ /* 0x000fe2000fffe03f */
[----:B01----:R-:W-:Y:S01]  /*2300*/  IMAD.U32 R0, RZ, RZ, UR42 ;  /* 0x0000002aff007e24 */ /* 0x003fe2000f8e00ff */
[----:B------:R-:W-:Y:S02]  /*2310*/  UMOV UR10, UR40 ;  /* 0x00000028000a7c82 */ /* 0x000fe40008000000 */
[----:B------:R-:W-:-:S04]  /*2320*/  UISETP.NE.AND UP0, UPT, UR9, 0x7, UPT ;  /* 0x000000070900788c */ /* 0x000fc8000bf05270 */
[----:B------:R-:W-:Y:S02]  /*2330*/  USEL UR4, URZ, 0x1, UP0 ;  /* 0x000000013f047887 */ /* 0x000fe40008000000 */
[----:B------:R-:W-:Y:S02]  /*2340*/  USEL UR9, UR9, URZ, UP0 ;  /* 0x0000003f09097287 */ /* 0x000fe40008000000 */
[----:B------:R-:W-:-:S06]  /*2350*/  ULOP3.LUT UR4, UR36, UR4, URZ, 0x3c, !UPT ;  /* 0x0000000424047292 */ /* 0x000fcc000f8e3c3f */
[----:B------:R-:W-:-:S07]  /*2360*/  IMAD.U32 R5, RZ, RZ, UR4 ;  /* 0x00000004ff057e24 */ /* 0x000fce000f8e00ff */
.L_x_25:
[----:B01----:R-:W-:Y:S05]  /*2370*/  @!P0 BRA `(.L_x_19) ;  /* 0x0000000000048947 */ /* 0x003fea0003800000 */
[----:B------:R-:W-:Y:S01]  /*2380*/  BPT.TRAP 0x1 ;  /* 0x000000040000795c */ /* 0x000fe20000300000 */
.L_x_19:
[----:B------:R-:W0:Y:S01]  /*2390*/  S2UR UR4, SR_CgaCtaId ;  /* 0x00000000000479c3 */ /* 0x000e220000008800 */
[----:B------:R-:W-:Y:S01]  /*23a0*/  UMOV UR11, 0x400 ;  /* 0x00000400000b7882 */ /* 0x000fe20000000000 */
[----:B------:R-:W-:Y:S01]  /*23b0*/  SHF.L.U32 R3, R5, 0x1f, RZ ;  /* 0x0000001f05037819 */ /* 0x000fe200000006ff */
[----:B0-----:R-:W-:-:S04]  /*23c0*/  ULEA UR11, UR4, UR11, 0x18 ;  /* 0x0000000b040b7291 */ /* 0x001fc8000f8ec03f */
[----:B------:R-:W-:-:S09]  /*23d0*/  ULEA UR4, UR9, UR11, 0x3 ;  /* 0x0000000b09047291 */ /* 0x000fd2000f8e183f */
[----:B------:R0:W1:Y:S01]  /*23e0*/  SYNCS.PHASECHK.TRANS64.TRYWAIT P1, [UR4], R3 ;  /* 0x00000003ff0075a7 */ /* 0x0000620008020144 */
[----:B------:R-:W-:Y:S05]  /*23f0*/  @!P0 BRA `(.L_x_20) ;  /* 0x0000000000048947 */ /* 0x000fea0003800000 */
[----:B------:R-:W-:Y:S01]  /*2400*/  BPT.TRAP 0x1 ;  /* 0x000000040000795c */ /* 0x000fe20000300000 */
.L_x_20:
[----:B-1----:R-:W-:Y:S05]  /*2410*/  @P1 BRA `(.L_x_21) ;  /* 0x0000000000081947 */ /* 0x002fea0003800000 */
[----:B------:R-:W1:Y:S02]  /*2420*/  SYNCS.PHASECHK.TRANS64.TRYWAIT P1, [UR4], R3 ;  /* 0x00000003ff0075a7 */ /* 0x000e640008020144 */
[----:B-1----:R-:W-:Y:S05]  /*2430*/  @!P1 BRA `(.L_x_22) ;  /* 0x0000006c00a49947 */ /* 0x002fea0003800000 */
.L_x_21:
[----:B------:R-:W-:Y:S01]  /*2440*/  ULEA UR13, UR9, UR8, 0xb ;  /* 0x00000008090d7291 */ /* 0x000fe2000f8e583f */
[----:B------:R-:W-:Y:S01]  /*2450*/  WARPGROUP.ARRIVE ;  /* 0x00000000000079c5 */ /* 0x000fe20000000000 */
[----:B------:R-:W-:Y:S01]  /*2460*/  ULEA UR12, UR9, UR43, 0xd ;  /* 0x0000002b090c7291 */ /* 0x000fe2000f8e683f */
[----:B------:R-:W-:Y:S01]  /*2470*/  UMOV UR7, 0x40000040 ;  /* 0x4000004000077882 */ /* 0x000fe20000000000 */
[----:B------:R-:W-:Y:S02]  /*2480*/  UMOV UR5, 0x40000040 ;  /* 0x4000004000057882 */ /* 0x000fe40000000000 */
[----:B------:R-:W-:Y:S01]  /*2490*/  UIADD3 UR14, UR12, 0x400, URZ ;  /* 0x000004000c0e7890 */ /* 0x000fe2000fffe03f */
[----:B------:R-:W-:Y:S02]  /*24a0*/  UMOV UR6, UR13 ;  /* 0x0000000d00067c82 */ /* 0x000fe40008000000 */
[----:B------:R-:W-:Y:S02]  /*24b0*/  UMOV UR4, UR12 ;  /* 0x0000000c00047c82 */ /* 0x000fe40008000000 */
[----:B------:R-:W-:Y:S01]  /*24c0*/  HGMMA.64x64x8.F32.TF32 R56, gdesc[UR4], R56, gsb0 ;  /* 0x04e00000043879f0 */ /* 0x000fe20008002838 */
[----:B------:R-:W-:Y:S01]  /*24d0*/  UMOV UR5, 0x40000040 ;  /* 0x4000004000057882 */ /* 0x000fe20000000000 */
[----:B------:R-:W-:Y:S01]  /*24e0*/  UMOV UR4, UR14 ;  /* 0x0000000e00047c82 */ /* 0x000fe20008000000 */
[----:B------:R-:W-:Y:S01]  /*24f0*/  UIADD3 UR14, UR12, 0x402, URZ ;  /* 0x000004020c0e7890 */ /* 0x000fe2000fffe03f */
[----:B------:R-:W-:-:S02]  /*2500*/  WARPGROUP.DEPBAR.LE gsb0, 0x0 ;  /* 0x00008000000079c5 */ /* 0x000fc40000010000 */
        /* <DEDUP_REMOVED lines=180> */
[----:B------:R-:W-:Y:S02]  /*3050*/  WARPGROUP.DEPBAR.LE gsb0, 0x0 ;  /* 0x00008000000079c5 */ /* 0x000fe40000010000 */
[----:B------:R-:W-:-:S06]  /*3060*/  WARPGROUP.ARRIVE ;  /* 0x00000000000079c5 */ /* 0x000fcc0000000000 */
[----:B------:R-:W-:Y:S01]  /*3070*/  HGMMA.64x64x8.F32.TF32 R24, gdesc[UR4], R24, gsb0 ;  /* 0x04e00000041879f0 */ /* 0x000fe20008002818 */
[----:B------:R-:W-:Y:S02]  /*3080*/  UIADD3 UR6, UR13, 0x606, URZ ;  /* 0x000006060d067890 */ /* 0x000fe4000fffe03f */
[----:B------:R-:W-:Y:S01]  /*3090*/  UIADD3 UR4, UR12, 0x1806, URZ ;  /* 0x000018060c047890 */ /* 0x000fe2000fffe03f */
[----:B------:R-:W-:Y:S01]  /*30a0*/  UMOV UR7, 0x40000040 ;  /* 0x4000004000077882 */ /* 0x000fe20000000000 */
[----:B------:R-:W-:Y:S01]  /*30b0*/  UMOV UR5, 0x40000040 ;  /* 0x4000004000057882 */ /* 0x000fe20000000000 */
[----:B------:R-:W-:Y:S01]  /*30c0*/  UIADD3 UR12, UR12, 0x1c06, URZ ;  /* 0x00001c060c0c7890 */ /* 0x000fe2000fffe03f */
        /* <DEDUP_REMOVED lines=10> */
[----:B------:R-:W-:Y:S01]  /*3170*/  BPT.TRAP 0x1 ;  /* 0x000000040000795c */ /* 0x000fe20000300000 */
.L_x_23:
[----:B------:R-:W-:Y:S01]  /*3180*/  ULEA UR11, UR10, UR11, 0x3 ;  /* 0x0000000b0a0b7291 */ /* 0x000fe2000f8e183f */
[----:B------:R-:W-:-:S03]  /*3190*/  ISETP.GT.U32.AND P1, PT, R18, 0x1, PT ;  /* 0x000000011200780c */ /* 0x000fc60003f24070 */
[----:B------:R-:W-:-:S04]  /*31a0*/  UIADD3 UR11, UR11, 0x38, URZ ;  /* 0x000000380b0b7890 */ /* 0x000fc8000fffe03f */
[----:B------:R-:W-:-:S09]  /*31b0*/  UPRMT UR11, URZ, 0x654, UR11 ;  /* 0x000006543f0b7896 */ /* 0x000fd2000800000b */
[----:B------:R-:W-:Y:S01]  /*31c0*/  SYNCS.ARRIVE.TRANS64.RED.A1T0 RZ, [UR11], RZ ;  /* 0x000000ffffff79a7 */ /* 0x000fe2000810040b */
[----:B------:R-:W-:Y:S05]  /*31d0*/  @P1 BRA `(.L_x_24) ;  /* 0x0000000000041947 */ /* 0x000fea0003800000 */
[----:B------:R-:W-:Y:S01]  /*31e0*/  BPT.TRAP 0x1 ;  /* 0x000000040000795c */ /* 0x000fe20000300000 */
.L_x_24:
[----:B------:R-:W-:Y:S01]  /*31f0*/  UIADD3 UR9, UR9, 0x1, URZ ;  /* 0x0000000109097890 */ /* 0x000fe2000fffe03f */
[C---:B------:R-:W-:Y:S01]  /*3200*/  ISETP.GT.AND P1, PT, R0.reuse, 0x1, PT ;  /* 0x000000010000780c */ /* 0x040fe20003f24270 */
[----:B------:R-:W-:Y:S01]  /*3210*/  UIADD3 UR10, UR10, 0x1, URZ ;  /* 0x000000010a0a7890 */ /* 0x000fe2000fffe03f */
[----:B------:R-:W-:Y:S01]  /*3220*/  VIADD R0, R0, 0xffffffff ;  /* 0xffffffff00007836 */ /* 0x000fe20000000000 */
[----:B------:R-:W-:Y:S02]  /*3230*/  UISETP.NE.AND UP0, UPT, UR9, 0x7, UPT ;  /* 0x000000070900788c */ /* 0x000fe4000bf05270 */
[----:B------:R-:W-:Y:S02]  /*3240*/  UISETP.NE.AND UP1, UPT, UR10, 0x7, UPT ;  /* 0x000000070a00788c */ /* 0x000fe4000bf25270 */
[----:B------:R-:W-:Y:S02]  /*3250*/  USEL UR4, URZ, 0x1, UP0 ;  /* 0x000000013f047887 */ /* 0x000fe40008000000 */
[----:B------:R-:W-:-:S02]  /*3260*/  USEL UR9, UR9, URZ, UP0 ;  /* 0x0000003f09097287 */ /* 0x000fc40008000000 */
[----:B------:R-:W-:Y:S02]  /*3270*/  USEL UR10, UR10, URZ, UP1 ;  /* 0x0000003f0a0a7287 */ /* 0x000fe40008800000 */
[----:B------:R-:W-:Y:S01]  /*3280*/  LOP3.LUT R5, R5, UR4, RZ, 0x3c, !PT ;  /* 0x0000000405057c12 */ /* 0x000fe2000f8e3cff */
[----:B------:R-:W-:Y:S09]  /*3290*/  @P1 BRA `(.L_x_25) ;  /* 0xfffffff000341947 */ /* 0x000ff2000383ffff */
.L_x_18:
[----:B01----:R-:W0:Y:S02]  /*32a0*/  LDC R0, c[0x0][0x28c] ;  /* 0x0000a300ff007b82 */ /* 0x003e240000000800 */
[----:B0-----:R-:W-:-:S13]  /*32b0*/  ISETP.GE.AND P1, PT, R0, 0x1, PT ;  /* 0x000000010000780c */ /* 0x001fda0003f26270 */
[----:B------:R-:W-:Y:S05]  /*32c0*/  @!P1 BRA `(.L_x_26) ;  /* 0x0000000000489947 */ /* 0x000fea0003800000 */
[----:B------:R-:W-:Y:S05]  /*32d0*/  @!P0 BRA `(.L_x_27) ;  /* 0x0000000000048947 */ /* 0x000fea0003800000 */
[----:B------:R-:W-:Y:S01]  /*32e0*/  BPT.TRAP 0x1 ;  /* 0x000000040000795c */ /* 0x000fe20000300000 */
.L_x_27:
[----:B------:R-:W0:Y:S01]  /*32f0*/  S2UR UR7, SR_CgaCtaId ;  /* 0x00000000000779c3 */ /* 0x000e220000008800 */
[----:B------:R-:W-:Y:S01]  /*3300*/  UIADD3 UR6, UR42, UR40, URZ ;  /* 0x000000282a067290 */ /* 0x000fe2000fffe03f */
[----:B------:R-:W-:-:S03]  /*3310*/  ISETP.GT.U32.AND P0, PT, R18, 0x1, PT ;  /* 0x000000011200780c */ /* 0x000fc60003f04070 */
[----:B------:R-:W-:-:S04]  /*3320*/  UIMAD.WIDE.U32 UR4, UR6, 0x24924925, URZ ;  /* 0x24924925060478a5 */ /* 0x000fc8000f8e003f */
[----:B------:R-:W-:-:S04]  /*3330*/  UIADD3 UR4, UR6, -UR5, URZ ;  /* 0x8000000506047290 */ /* 0x000fc8000fffe03f */
[----:B------:R-:W-:-:S03]  /*3340*/  ULEA.HI UR4, UR4, UR5, URZ, 0x1f ;  /* 0x0000000504047291 */ /* 0x000fc6000f8ff83f */
[----:B------:R-:W-:Y:S01]  /*3350*/  UMOV UR5, 0x400 ;  /* 0x0000040000057882 */ /* 0x000fe20000000000 */
[----:B------:R-:W-:-:S04]  /*3360*/  USHF.R.U32.HI UR4, URZ, 0x2, UR4 ;  /* 0x000000023f047899 */ /* 0x000fc80008011604 */
[----:B------:R-:W-:Y:S02]  /*3370*/  UIMAD UR4, UR4, -0x7, UR6 ;  /* 0xfffffff9040478a4 */ /* 0x000fe4000f8e0206 */
[----:B0-----:R-:W-:-:S04]  /*3380*/  ULEA UR5, UR7, UR5, 0x18 ;  /* 0x0000000507057291 */ /* 0x001fc8000f8ec03f */
[----:B------:R-:W-:-:S04]  /*3390*/  ULEA UR4, UR4, UR5, 0x3 ;  /* 0x0000000504047291 */ /* 0x000fc8000f8e183f */
[----:B------:R-:W-:-:S04]  /*33a0*/  UIADD3 UR4, UR4, 0x38, URZ ;  /* 0x0000003804047890 */ /* 0x000fc8000fffe03f */
[----:B------:R-:W-:-:S09]  /*33b0*/  UPRMT UR4, URZ, 0x654, UR4 ;  /* 0x000006543f047896 */ /* 0x000fd20008000004 */
[----:B------:R-:W-:Y:S01]  /*33c0*/  SYNCS.ARRIVE.TRANS64.RED.A1T0 RZ, [UR4], RZ ;  /* 0x000000ffffff79a7 */ /* 0x000fe20008100404 */
[----:B------:R-:W-:Y:S05]  /*33d0*/  @P0 BRA `(.L_x_26) ;  /* 0x0000000000040947 */ /* 0x000fea0003800000 */
[----:B------:R-:W-:Y:S01]  /*33e0*/  BPT.TRAP 0x1 ;  /* 0x000000040000795c */ /* 0x000fe20000300000 */
.L_x_26:
[----:B------:R-:W-:Y:S01]  /*33f0*/  UISETP.GE.U32.AND UP1, UPT, UR41, 0x7, UPT ;  /* 0x000000072900788c */ /* 0x000fe2000bf26070 */
[----:B------:R-:W-:Y:S01]  /*3400*/  IMAD.SHL.U32 R101, R101, 0x40, RZ ;  /* 0x0000004065657824 */ /* 0x000fe200078e00ff */
[----:B------:R-:W-:Y:S01]  /*3410*/  UIADD3 UR40, UR41, UR40, URZ ;  /* 0x0000002829287290 */ /* 0x000fe2000fffe03f */
[----:B------:R-:W-:Y:S01]  /*3420*/  SHF.R.S32.HI R9, RZ, 0x1f, R19 ;  /* 0x0000001fff097819 */ /* 0x000fe20000011413 */
[----:B------:R-:W-:Y:S01]  /*3430*/  ULDC UR10, c[0x0][0x288] ;  /* 0x0000a200000a7ab9 */ /* 0x000fe20000000800 */
[----:B------:R-:W-:Y:S01]  /*3440*/  IMAD.SHL.U32 R3, R113, 0x100, RZ ;  /* 0x0000010071037824 */ /* 0x000fe200078e00ff */
[C---:B------:R-:W-:Y:S01]  /*3450*/  LOP3.LUT R102, R101.reuse, 0x6, R96, 0xf8, !PT ;  /* 0x0000000665667812 */ /* 0x040fe200078ef860 */
[----:B------:R-:W-:Y:S01]  /*3460*/  UISETP.GT.U32.AND UP0, UPT, UR40, 0x6, UPT ;  /* 0x000000062800788c */ /* 0x000fe2000bf04070 */
[----:B------:R-:W-:Y:S01]  /*3470*/  ISETP.GE.AND P0, PT, R101, UR10, PT ;  /* 0x0000000a65007c0c */ /* 0x000fe2000bf06270 */
[----:B------:R-:W-:Y:S01]  /*3480*/  ULDC.64 UR6, c[0x0][0x5d0] ;  /* 0x0001740000067ab9 */ /* 0x000fe20000000a00 */
[----:B------:R-:W-:Y:S01]  /*3490*/  ULDC UR11, c[0x0][0x284] ;  /* 0x0000a100000b7ab9 */ /* 0x000fe20000000800 */
[----:B------:R-:W-:Y:S01]  /*34a0*/  @UP1 UIMAD.WIDE.U32 UR4, UR40, 0x24924925, URZ ;  /* 0x24924925280418a5 */ /* 0x000fe2000f8e003f */
[----:B------:R-:W-:Y:S01]  /*34b0*/  SHF.R.S32.HI R103, RZ, 0x1f, R102 ;  /* 0x0000001fff677819 */ /* 0x000fe20000011466 */
[----:B------:R-:W-:Y:S01]  /*34c0*/  IMAD R0, R9, UR6, RZ ;  /* 0x0000000609007c24 */ /* 0x000fe2000f8e02ff */
[----:B------:R-:W-:Y:S01]  /*34d0*/  UISETP.LT.U32.AND UP0, UPT, UR41, 0x7, UP0 ;  /* 0x000000072900788c */ /* 0x000fe20008701070 */
[----:B------:R-:W-:Y:S01]  /*34e0*/  ISETP.GE.OR P0, PT, R3, UR11, P0 ;  /* 0x0000000b03007c0c */ /* 0x000fe20008706670 */
[----:B------:R-:W-:Y:S01]  /*34f0*/  @UP1 UIADD3 UR4, UR40, -UR5, URZ ;  /* 0x8000000528041290 */ /* 0x000fe2000fffe03f */
[C---:B------:R-:W-:Y:S01]  /*3500*/  IMAD R7, R19.reuse, UR7, R0 ;  /* 0x0000000713077c24 */ /* 0x040fe2000f8e0200 */
[----:B------:R-:W-:Y:S01]  /*3510*/  ULDC.64 UR8, c[0x0][0x5c8] ;  /* 0x0001720000087ab9 */ /* 0x000fe20000000a00 */
[----:B------:R-:W-:Y:S01]  /*3520*/  IMAD.WIDE.U32 R4, R19, UR6, R102 ;  /* 0x0000000613047c25 */ /* 0x000fe2000f8e0066 */
[----:B------:R-:W-:-:S02]  /*3530*/  USEL UR6, URZ, 0x1, !UP0 ;  /* 0x000000013f067887 */ /* 0x000fc4000c000000 */
[----:B------:R-:W-:Y:S01]  /*3540*/  @UP1 ULEA.HI UR4, UR4, UR5, URZ, 0x1f ;  /* 0x0000000504041291 */ /* 0x000fe2000f8ff83f */
[----:B------:R-:W-:Y:S01]  /*3550*/  IMAD.WIDE R112, R113, 0x100, R22 ;  /* 0x0000010071707825 */ /* 0x000fe200078e0216 */
[----:B------:R-:W-:Y:S02]  /*3560*/  ULOP3.LUT UR36, UR36, UR6, URZ, 0x3c, !UPT ;  /* 0x0000000624247292 */ /* 0x000fe4000f8e3c3f */
[----:B------:R-:W-:Y:S01]  /*3570*/  @UP1 USHF.R.U32.HI UR4, URZ, 0x2, UR4 ;  /* 0x000000023f041899 */ /* 0x000fe20008011604 */
[----:B------:R-:W-:Y:S02]  /*3580*/  IMAD.IADD R5, R5, 0x1, R7 ;  /* 0x0000000105057824 */ /* 0x000fe400078e0207 */
[----:B------:R-:W-:Y:S01]  /*3590*/  IMAD R7, R113, UR8, RZ ;  /* 0x0000000871077c24 */ /* 0x000fe2000f8e02ff */
[----:B------:R-:W-:Y:S01]  /*35a0*/  @UP1 ULOP3.LUT UR36, UR36, 0x1, UR4, 0x78, !UPT ;  /* 0x0000000124241892 */ /* 0x000fe2000f8e7804 */
[----:B------:R-:W-:-:S04]  /*35b0*/  IMAD.WIDE.U32 R12, R112, UR8, R4 ;  /* 0x00000008700c7c25 */ /* 0x000fc8000f8e0004 */
[----:B------:R-:W-:Y:S02]  /*35c0*/  IMAD R7, R112, UR9, R7 ;  /* 0x0000000970077c24 */ /* 0x000fe4000f8e0207 */
[----:B------:R-:W-:Y:S01]  /*35d0*/  IMAD.MOV.U32 R0, RZ, RZ, -0x1 ;  /* 0xffffffffff007424 */ /* 0x000fe200078e00ff */
[----:B------:R-:W-:Y:S06]  /*35e0*/  @P0 BRA `(.L_x_28) ;  /* 0x0000003c00240947 */ /* 0x000fec0003800000 */
[----:B-----5:R-:W-:Y:S01]  /*35f0*/  FSETP.NEU.AND P1, PT, R89, RZ, PT ;  /* 0x000000ff5900720b */ /* 0x020fe20003f2d000 */
[----:B------:R-:W-:Y:S01]  /*3600*/  IMAD.IADD R4, R95, 0x1, -R101 ;  /* 0x000000015f047824 */ /* 0x000fe200078e0a65 */
[----:B------:R-:W-:Y:S01]  /*3610*/  IADD3 R3, R100, -R3, RZ ;  /* 0x8000000364037210 */ /* 0x000fe20007ffe0ff */
[----:B------:R-:W-:Y:S01]  /*3620*/  BSSY B0, `(.L_x_28) ;  /* 0x00003c5000007945 */ /* 0x000fe20003800000 */
[----:B------:R-:W-:Y:S02]  /*3630*/  IMAD.IADD R15, R13, 0x1, R7 ;  /* 0x000000010d0f7824 */ /* 0x000fe400078e0207 */
[----:B------:R-:W-:-:S04]  /*3640*/  ISETP.GT.AND P6, PT, R4, RZ, PT ;  /* 0x000000ff0400720c */ /* 0x000fc80003fc4270 */
[----:B------:R-:W-:-:S03]  /*3650*/  ISETP.GT.AND P0, PT, R3, RZ, P6 ;  /* 0x000000ff0300720c */ /* 0x000fc60003704270 */
[----:B------:R-:W-:Y:S10]  /*3660*/  @!P1 BRA `(.L_x_29) ;  /* 0x00000028008c9947 */ /* 0x000ff40003800000 */
[----:B------:R-:W0:Y:S01]  /*3670*/  LDC.64 R106, c[0x0][0x5b8] ;  /* 0x00016e00ff6a7b82 */ /* 0x000e220000000a00 */
[----:B------:R-:W-:-:S07]  /*3680*/  ULDC.64 UR4, c[0x0][0x5c0] ;  /* 0x0001700000047ab9 */ /* 0x000fce0000000a00 */
[----:B------:R-:W1:Y:S08]  /*3690*/  LDC.64 R10, c[0x0][0x5b0] ;  /* 0x00016c00ff0a7b82 */ /* 0x000e700000000a00 */
[----:B------:R-:W2:Y:S01]  /*36a0*/  LDC.64 R104, c[0x0][0x5a8] ;  /* 0x00016a00ff687b82 */ /* 0x000ea20000000a00 */
[-C--:B0-----:R-:W-:Y:S02]  /*36b0*/  IMAD R6, R9, R106.reuse, RZ ;  /* 0x0000006a09067224 */ /* 0x081fe400078e02ff */
[----:B------:R-:W-:-:S04]  /*36c0*/  IMAD.WIDE.U32 R110, R19, R106, R102 ;  /* 0x0000006a136e7225 */ /* 0x000fc800078e0066 */
[----:B------:R-:W-:Y:S02]  /*36d0*/  IMAD R123, R19, R107, R6 ;  /* 0x0000006b137b7224 */ /* 0x000fe400078e0206 */
[-C--:B-1----:R-:W-:Y:S02]  /*36e0*/  IMAD R5, R113, R10.reuse, RZ ;  /* 0x0000000a71057224 */ /* 0x082fe400078e02ff */
[----:B------:R-:W-:Y:S02]  /*36f0*/  IMAD.IADD R109, R111, 0x1, R123 ;  /* 0x000000016f6d7824 */ /* 0x000fe400078e027b */
[----:B------:R-:W-:Y:S02]  /*3700*/  IMAD.MOV.U32 R108, RZ, RZ, R110 ;  /* 0x000000ffff6c7224 */ /* 0x000fe400078e006e */
[C---:B------:R-:W-:Y:S02]  /*3710*/  IMAD R21, R112.reuse, R11, R5 ;  /* 0x0000000b70157224 */ /* 0x040fe400078e0205 */
[----:B------:R-:W-:-:S04]  /*3720*/  IMAD.WIDE.U32 R6, R112, R10, R108 ;  /* 0x0000000a70067225 */ /* 0x000fc800078e006c */
[----:B------:R-:W-:Y:S01]  /*3730*/  IMAD.IADD R5, R7, 0x1, R21 ;  /* 0x0000000107057824 */ /* 0x000fe200078e0215 */
[----:B--2---:R-:W-:-:S04]  /*3740*/  LEA R8, P1, R6, R104, 0x2 ;  /* 0x0000006806087211 */ /* 0x004fc800078210ff */
[----:B------:R-:W-:-:S05]  /*3750*/  LEA.HI.X R9, R6, R105, R5, 0x2, P1 ;  /* 0x0000006906097211 */ /* 0x000fca00008f1405 */
[----:B------:R0:W2:Y:S01]  /*3760*/  @P0 LDG.E.LTC128B R20, desc[UR44][R8.64] ;  /* 0x0000002c08140981 */ /* 0x0000a2000c1e1920 */
[----:B------:R-:W-:Y:S01]  /*3770*/  IMAD.WIDE.U32 R6, R112, R10, R102 ;  /* 0x0000000a70067225 */ /* 0x000fe200078e0066 */
[----:B------:R-:W-:Y:S01]  /*3780*/  ISETP.GT.AND P5, PT, R4, 0x1, PT ;  /* 0x000000010400780c */ /* 0x000fe20003fa4270 */
[----:B------:R-:W-:Y:S01]  /*3790*/  BSSY B1, `(.L_x_30) ;  /* 0x0000017000017945 */ /* 0x000fe20003800000 */
[----:B------:R-:W-:Y:S01]  /*37a0*/  LEA R14, P1, R12, UR4, 0x2 ;  /* 0x000000040c0e7c11 */ /* 0x000fe2000f8210ff */
[----:B------:R-:W-:Y:S01]  /*37b0*/  IMAD.IADD R7, R21, 0x1, R7 ;  /* 0x0000000115077824 */ /* 0x000fe200078e0207 */
[----:B------:R-:W-:Y:S01]  /*37c0*/  ISETP.GT.AND P3, PT, R3, RZ, P5 ;  /* 0x000000ff0300720c */ /* 0x000fe20002f64270 */
[C---:B------:R-:W-:Y:S01]  /*37d0*/  IMAD.SHL.U32 R114, R10.reuse, 0x8, RZ ;  /* 0x000000080a727824 */ /* 0x040fe200078e00ff */
[----:B------:R-:W-:Y:S01]  /*37e0*/  SHF.L.U64.HI R115, R10, 0x3, R11 ;  /* 0x000000030a737819 */ /* 0x000fe2000001020b */
[----:B------:R-:W-:Y:S01]  /*37f0*/  IMAD.WIDE.U32 R6, R19, R106, R6 ;  /* 0x0000006a13067225 */ /* 0x000fe200078e0006 */
[----:B------:R-:W-:-:S02]  /*3800*/  LEA.HI.X R15, R12, UR5, R15, 0x2, P1 ;  /* 0x000000050c0f7c11 */ /* 0x000fc400088f140f */
[----:B------:R-:W-:Y:S01]  /*3810*/  P2R R117, PR, RZ, 0x20 ;  /* 0x00000020ff757803 */ /* 0x000fe20000000000 */
[----:B------:R-:W-:Y:S01]  /*3820*/  IMAD.IADD R7, R123, 0x1, R7 ;  /* 0x000000017b077824 */ /* 0x000fe200078e0207 */
[----:B0-----:R-:W-:Y:S01]  /*3830*/  LEA R8, P1, R6, R104, 0x2 ;  /* 0x0000006806087211 */ /* 0x001fe200078210ff */
[----:B------:R-:W-:-:S03]  /*3840*/  IMAD.WIDE.U32 R12, R112, R10, R114 ;  /* 0x0000000a700c7225 */ /* 0x000fc600078e0072 */
[----:B------:R-:W-:Y:S01]  /*3850*/  LEA.HI.X R9, R6, R105, R7, 0x2, P1 ;  /* 0x0000006906097211 */ /* 0x000fe200008f1407 */
[----:B------:R-:W-:Y:S02]  /*3860*/  IMAD.IADD R21, R21, 0x1, R13 ;  /* 0x0000000115157824 */ /* 0x000fe400078e020d */
[----:B--2---:R-:W-:-:S04]  /*3870*/  FMUL R5, R20, R89 ;  /* 0x0000005914057220 */ /* 0x004fc80000400000 */
[----:B------:R-:W-:Y:S01]  /*3880*/  FFMA R101, R56, R88, R5 ;  /* 0x0000005838657223 */ /* 0x000fe20000000005 */
[----:B------:R-:W-:-:S04]  /*3890*/  IADD3 R5, P1, R110, R12, RZ ;  /* 0x0000000c6e057210 */ /* 0x000fc80007f3e0ff */
[----:B------:R0:W-:Y:S01]  /*38a0*/  @P0 STG.E desc[UR44][R14.64], R101 ;  /* 0x000000650e000986 */ /* 0x0001e2000c10192c */
[----:B------:R-:W-:Y:S02]  /*38b0*/  ISETP.GT.AND P0, PT, R3, 0x8, P6 ;  /* 0x000000080300780c */ /* 0x000fe40003704270 */
[----:B------:R-:W-:Y:S02]  /*38c0*/  LEA R6, P2, R5, R104, 0x2 ;  /* 0x0000006805067211 */ /* 0x000fe400078410ff */
[----:B------:R-:W-:Y:S01]  /*38d0*/  IADD3.X R118, R21, R109, RZ, P1, !PT ;  /* 0x0000006d15767210 */ /* 0x000fe20000ffe4ff */
[----:B------:R-:W-:Y:S10]  /*38e0*/  @!P3 BRA `(.L_x_31) ;  /* 0x000000000004b947 */ /* 0x000ff40003800000 */
[----:B------:R1:W5:Y:S02]  /*38f0*/  LDG.E.LTC128B R20, desc[UR44][R8.64+0x4] ;  /* 0x0000042c08147981 */ /* 0x000364000c1e1920 */
.L_x_31:
[----:B------:R-:W-:Y:S05]  /*3900*/  BSYNC B1 ;  /* 0x0000000000017941 */ /* 0x000fea0003800000 */
.L_x_30:
[----:B-----5:R-:W-:Y:S01]  /*3910*/  FMUL R56, R20, R89 ;  /* 0x0000005914387220 */ /* 0x020fe20000400000 */
[----:B------:R-:W-:Y:S01]  /*3920*/  LEA.HI.X R7, R5, R105, R118, 0x2, P2 ;  /* 0x0000006905077211 */ /* 0x000fe200010f1476 */
[----:B------:R-:W-:Y:S02]  /*3930*/  IMAD.MOV.U32 R118, RZ, RZ, R20 ;  /* 0x000000ffff767224 */ /* 0x000fe400078e0014 */
[----:B0-----:R-:W-:-:S05]  /*3940*/  FFMA R101, R57, R88, R56 ;  /* 0x0000005839657223 */ /* 0x001fca0000000038 */
[----:B------:R0:W-:Y:S04]  /*3950*/  @P3 STG.E desc[UR44][R14.64+0x4], R101 ;  /* 0x000004650e003986 */ /* 0x0001e8000c10192c */
[----:B------:R-:W2:Y:S01]  /*3960*/  @P0 LDG.E.LTC128B R118, desc[UR44][R6.64] ;  /* 0x0000002c06760981 */ /* 0x000ea2000c1e1920 */
[----:B------:R-:W-:Y:S01]  /*3970*/  IADD3 R56, P1, R102, R12, RZ ;  /* 0x0000000c66387210 */ /* 0x000fe20007f3e0ff */
[C---:B------:R-:W-:Y:S01]  /*3980*/  IMAD.SHL.U32 R107, R90.reuse, 0x4, RZ ;  /* 0x000000045a6b7824 */ /* 0x040fe200078e00ff */
[----:B------:R-:W-:Y:S01]  /*3990*/  SHF.L.U64.HI R121, R90, 0x2, R93 ;  /* 0x000000025a797819 */ /* 0x000fe2000001025d */
[----:B------:R-:W-:Y:S01]  /*39a0*/  BSSY B1, `(.L_x_32) ;  /* 0x0000013000017945 */ /* 0x000fe20003800000 */
[----:B------:R-:W-:Y:S01]  /*39b0*/  ISETP.GT.AND P4, PT, R4, 0x8, PT ;  /* 0x000000080400780c */ /* 0x000fe20003f84270 */
[----:B------:R-:W-:Y:S01]  /*39c0*/  IMAD.X R57, R103, 0x1, R21, P1 ;  /* 0x0000000167397824 */ /* 0x000fe200008e0615 */
[----:B------:R-:W-:Y:S01]  /*39d0*/  IADD3 R20, P1, R107, R14, RZ ;  /* 0x0000000e6b147210 */ /* 0x000fe20007f3e0ff */
[----:B0-----:R-:W-:Y:S01]  /*39e0*/  IMAD.SHL.U32 R101, R91, 0x4, RZ ;  /* 0x000000045b657824 */ /* 0x001fe200078e00ff */
[----:B------:R-:W-:Y:S01]  /*39f0*/  P2R R119, PR, RZ, 0x10 ;  /* 0x00000010ff777803 */ /* 0x000fe20000000000 */
[----:B------:R-:W-:-:S04]  /*3a00*/  IMAD.WIDE.U32 R56, R19, R106, R56 ;  /* 0x0000006a13387225 */ /* 0x000fc800078e0038 */
[----:B------:R-:W-:Y:S01]  /*3a10*/  IMAD.X R21, R121, 0x1, R15, P1 ;  /* 0x0000000179157824 */ /* 0x000fe200008e060f */
[----:B------:R-:W-:Y:S01]  /*3a20*/  ISETP.GT.AND P1, PT, R3, 0x8, P5 ;  /* 0x000000080300780c */ /* 0x000fe20002f24270 */
[----:B------:R-:W-:Y:S01]  /*3a30*/  IMAD.IADD R13, R123, 0x1, R57 ;  /* 0x000000017b0d7824 */ /* 0x000fe200078e0239 */
[----:B------:R-:W-:-:S04]  /*3a40*/  LEA R12, P2, R56, R104, 0x2 ;  /* 0x00000068380c7211 */ /* 0x000fc800078410ff */
[----:B------:R-:W-:Y:S01]  /*3a50*/  LEA.HI.X R13, R56, R105, R13, 0x2, P2 ;  /* 0x00000069380d7211 */ /* 0x000fe200010f140d */
[----:B--2---:R-:W-:-:S04]  /*3a60*/  FMUL R5, R118, R89 ;  /* 0x0000005976057220 */ /* 0x004fc80000400000 */
[----:B------:R-:W-:Y:S01]  /*3a70*/  FFMA R57, R58, R88, R5 ;  /* 0x000000583a397223 */ /* 0x000fe20000000005 */
[----:B------:R-:W-:-:S04]  /*3a80*/  SHF.L.U64.HI R5, R91, 0x2, R92 ;  /* 0x000000025b057819 */ /* 0x000fc8000001025c */
[----:B------:R0:W-:Y:S01]  /*3a90*/  @P0 STG.E desc[UR44][R20.64], R57 ;  /* 0x0000003914000986 */ /* 0x0001e2000c10192c */
[----:B------:R-:W-:Y:S01]  /*3aa0*/  IADD3 R6, P0, P2, R101, R14, R107 ;  /* 0x0000000e65067210 */ /* 0x000fe20007a1e06b */
[----:B------:R-:W-:-:S12]  /*3ab0*/  @!P1 BRA `(.L_x_33) ;  /* 0x0000000000049947 */ /* 0x000fd80003800000 */
[----:B------:R2:W5:Y:S02]  /*3ac0*/  LDG.E.LTC128B R118, desc[UR44][R12.64+0x4] ;  /* 0x0000042c0c767981 */ /* 0x000564000c1e1920 */
.L_x_33:
[----:B------:R-:W-:Y:S05]  /*3ad0*/  BSYNC B1 ;  /* 0x0000000000017941 */ /* 0x000fea0003800000 */
.L_x_32:
[----:B-----5:R-:W-:Y:S01]  /*3ae0*/  FMUL R56, R118, R89 ;  /* 0x0000005976387220 */ /* 0x020fe20000400000 */
[----:B------:R-:W-:Y:S01]  /*3af0*/  IADD3.X R7, R5, R15, R121, P0, P2 ;  /* 0x0000000f05077210 */ /* 0x000fe200007e4479 */
[----:B------:R-:W-:Y:S01]  /*3b00*/  BSSY B1, `(.L_x_34) ;  /* 0x0000008000017945 */ /* 0x000fe20003800000 */
[----:B------:R-:W-:Y:S01]  /*3b10*/  ISETP.GT.AND P0, PT, R3, RZ, P4 ;  /* 0x000000ff0300720c */ /* 0x000fe20002704270 */
[----:B------:R-:W-:Y:S01]  /*3b20*/  FFMA R59, R59, R88, R56 ;  /* 0x000000583b3b7223 */ /* 0x000fe20000000038 */
[----:B------:R-:W-:-:S04]  /*3b30*/  ISETP.GT.AND P3, PT, R4, 0x9, PT ;  /* 0x000000090400780c */ /* 0x000fc80003f64270 */
[----:B------:R3:W-:Y:S01]  /*3b40*/  @P1 STG.E desc[UR44][R20.64+0x4], R59 ;  /* 0x0000043b14001986 */ /* 0x0007e2000c10192c */
[----:B------:R-:W-:-:S06]  /*3b50*/  P2R R120, PR, RZ, 0x8 ;  /* 0x00000008ff787803 */ /* 0x000fcc0000000000 */
[----:B------:R-:W-:Y:S05]  /*3b60*/  @!P0 BRA `(.L_x_35) ;  /* 0x0000000000048947 */ /* 0x000fea0003800000 */
[----:B------:R4:W5:Y:S02]  /*3b70*/  LDG.E.LTC128B R118, desc[UR44][R8.64+0x20] ;  /* 0x0000202c08767981 */ /* 0x000964000c1e1920 */
.L_x_35:
[----:B------:R-:W-:Y:S05]  /*3b80*/  BSYNC B1 ;  /* 0x0000000000017941 */ /* 0x000fea0003800000 */
.L_x_34:
[----:B0----5:R-:W-:Y:S01]  /*3b90*/  FMUL R57, R118, R89 ;  /* 0x0000005976397220 */ /* 0x021fe20000400000 */
[----:B------:R-:W-:Y:S01]  /*3ba0*/  ISETP.GT.AND P1, PT, R3, RZ, P3 ;  /* 0x000000ff0300720c */ /* 0x000fe20001f24270 */
[----:B------:R-:W-:Y:S02]  /*3bb0*/  BSSY B1, `(.L_x_36) ;  /* 0x0000005000017945 */ /* 0x000fe40003800000 */
[----:B------:R-:W-:-:S05]  /*3bc0*/  FFMA R57, R60, R88, R57 ;  /* 0x000000583c397223 */ /* 0x000fca0000000039 */
[----:B------:R0:W-:Y:S05]  /*3bd0*/  @P0 STG.E desc[UR44][R14.64+0x20], R57 ;  /* 0x000020390e000986 */ /* 0x0001ea000c10192c */
[----:B------:R-:W-:Y:S05]  /*3be0*/  @!P1 BRA `(.L_x_37) ;  /* 0x0000000000049947 */ /* 0x000fea0003800000 */
[----:B------:R0:W5:Y:S02]  /*3bf0*/  LDG.E.LTC128B R118, desc[UR44][R8.64+0x24] ;  /* 0x0000242c08767981 */ /* 0x000164000c1e1920 */
.L_x_37:
[----:B------:R-:W-:Y:S05]  /*3c00*/  BSYNC B1 ;  /* 0x0000000000017941 */ /* 0x000fea0003800000 */
.L_x_36:
[----:B-----5:R-:W-:Y:S01]  /*3c10*/  FMUL R56, R118, R89 ;  /* 0x0000005976387220 */ /* 0x020fe20000400000 */
[----:B------:R-:W-:Y:S01]  /*3c20*/  ISETP.GT.AND P0, PT, R3, 0x8, P4 ;  /* 0x000000080300780c */ /* 0x000fe20002704270 */
[----:B------:R-:W-:Y:S02]  /*3c30*/  BSSY B1, `(.L_x_38) ;  /* 0x0000005000017945 */ /* 0x000fe40003800000 */
[----:B------:R-:W-:-:S05]  /*3c40*/  FFMA R61, R61, R88, R56 ;  /* 0x000000583d3d7223 */ /* 0x000fca0000000038 */
[----:B------:R0:W-:Y:S05]  /*3c50*/  @P1 STG.E desc[UR44][R14.64+0x24], R61 ;  /* 0x0000243d0e001986 */ /* 0x0001ea000c10192c */
[----:B------:R-:W-:Y:S05]  /*3c60*/  @!P0 BRA `(.L_x_39) ;  /* 0x0000000000048947 */ /* 0x000fea0003800000 */
[----:B------:R0:W5:Y:S02]  /*3c70*/  LDG.E.LTC128B R118, desc[UR44][R12.64+0x20] ;  /* 0x0000202c0c767981 */ /* 0x000164000c1e1920 */
.L_x_39:
[----:B------:R-:W-:Y:S05]  /*3c80*/  BSYNC B1 ;  /* 0x0000000000017941 */ /* 0x000fea0003800000 */
.L_x_38:
[----:B0----5:R-:W-:Y:S01]  /*3c90*/  FMUL R57, R118, R89 ;  /* 0x0000005976397220 */ /* 0x021fe20000400000 */
[----:B------:R-:W-:Y:S01]  /*3ca0*/  ISETP.GT.AND P1, PT, R3, 0x8, P3 ;  /* 0x000000080300780c */ /* 0x000fe20001f24270 */
[----:B------:R-:W-:Y:S02]  /*3cb0*/  BSSY B1, `(.L_x_40) ;  /* 0x0000005000017945 */ /* 0x000fe40003800000 */
[----:B------:R-:W-:-:S05]  /*3cc0*/  FFMA R57, R62, R88, R57 ;  /* 0x000000583e397223 */ /* 0x000fca0000000039 */
[----:B------:R0:W-:Y:S05]  /*3cd0*/  @P0 STG.E desc[UR44][R20.64+0x20], R57 ;  /* 0x0000203914000986 */ /* 0x0001ea000c10192c */
[----:B------:R-:W-:Y:S05]  /*3ce0*/  @!P1 BRA `(.L_x_41) ;  /* 0x0000000000049947 */ /* 0x000fea0003800000 */
[----:B------:R0:W5:Y:S02]  /*3cf0*/  LDG.E.LTC128B R118, desc[UR44][R12.64+0x24] ;  /* 0x0000242c0c767981 */ /* 0x000164000c1e1920 */
.L_x_41:
[----:B------:R-:W-:Y:S05]  /*3d00*/  BSYNC B1 ;  /* 0x0000000000017941 */ /* 0x000fea0003800000 */
.L_x_40:
[----:B-----5:R-:W-:Y:S01]  /*3d10*/  FMUL R56, R118, R89 ;  /* 0x0000005976387220 */ /* 0x020fe20000400000 */
[----:B------:R-:W-:Y:S01]  /*3d20*/  IADD3 R121, P0, R112, 0x80, RZ ;  /* 0x0000008070797810 */ /* 0x000fe20007f1e0ff */
[----:B------:R-:W-:Y:S01]  /*3d30*/  BSSY B1, `(.L_x_42) ;  /* 0x000000c000017945 */ /* 0x000fe20003800000 */
[----:B------:R-:W-:Y:S01]  /*3d40*/  ISETP.GT.AND P2, PT, R4, 0x10, PT ;  /* 0x000000100400780c */ /* 0x000fe20003f44270 */
[----:B0-----:R-:W-:Y:S02]  /*3d50*/  FFMA R57, R63, R88, R56 ;  /* 0x000000583f397223 */ /* 0x001fe40000000038 */
[----:B------:R-:W-:Y:S01]  /*3d60*/  IMAD.X R113, RZ, RZ, R113, P0 ;  /* 0x000000ffff717224 */ /* 0x000fe200000e0671 */
[----:B------:R-:W-:Y:S01]  /*3d70*/  ISETP.GT.AND P0, PT, R3, RZ, P2 ;  /* 0x000000ff0300720c */ /* 0x000fe20001704270 */
[----:B---3--:R-:W-:Y:S01]  /*3d80*/  IMAD.WIDE.U32 R58, R121, R10, R102 ;  /* 0x0000000a793a7225 */ /* 0x008fe200078e0066 */
[----:B------:R0:W-:Y:S01]  /*3d90*/  @P1 STG.E desc[UR44][R20.64+0x24], R57 ;  /* 0x0000243914001986 */ /* 0x0001e2000c10192c */
[----:B------:R-:W-:-:S02]  /*3da0*/  P2R R112, PR, RZ, 0x4 ;  /* 0x00000004ff707803 */ /* 0x000fc40000000000 */
[----:B------:R-:W-:-:S04]  /*3db0*/  IMAD R56, R113, R10, RZ ;  /* 0x0000000a71387224 */ /* 0x000fc800078e02ff */
[----:B------:R-:W-:-:S04]  /*3dc0*/  IMAD R63, R121, R11, R56 ;  /* 0x0000000b793f7224 */ /* 0x000fc800078e0238 */
[----:B------:R-:W-:Y:S05]  /*3dd0*/  @!P0 BRA `(.L_x_43) ;  /* 0x0000000000048947 */ /* 0x000fea0003800000 */
[----:B------:R3:W5:Y:S02]  /*3de0*/  LDG.E.LTC128B R118, desc[UR44][R8.64+0x40] ;  /* 0x0000402c08767981 */ /* 0x000764000c1e1920 */
.L_x_43:
[----:B------:R-:W-:Y:S05]  /*3df0*/  BSYNC B1 ;  /* 0x0000000000017941 */ /* 0x000fea0003800000 */
.L_x_42:
[----:B-----5:R-:W-:Y:S01]  /*3e00*/  FMUL R11, R118, R89 ;  /* 0x00000059760b7220 */ /* 0x020fe20000400000 */
[----:B------:R-:W-:Y:S01]  /*3e10*/  IMAD.IADD R59, R63, 0x1, R59 ;  /* 0x000000013f3b7824 */ /* 0x000fe200078e023b */
[----:B------:R-:W-:Y:S01]  /*3e20*/  ISETP.GT.AND P1, PT, R4, 0x11, PT ;  /* 0x000000110400780c */ /* 0x000fe20003f24270 */
[----:B0-----:R-:W-:-:S04]  /*3e30*/  IMAD.WIDE.U32 R56, R121, R10, R108 ;  /* 0x0000000a79387225 */ /* 0x001fc800078e006c */
[----:B------:R-:W-:Y:S01]  /*3e40*/  FFMA R107, R64, R88, R11 ;  /* 0x00000058406b7223 */ /* 0x000fe2000000000b */
[----:B------:R-:W-:Y:S01]  /*3e50*/  BSSY B1, `(.L_x_44) ;  /* 0x0000019000017945 */ /* 0x000fe20003800000 */
[----:B------:R-:W-:Y:S01]  /*3e60*/  IMAD.WIDE.U32 R60, R19, R106, R58 ;  /* 0x0000006a133c7225 */ /* 0x000fe200078e003a */
[----:B------:R-:W-:Y:S02]  /*3e70*/  IADD3 R11, R57, R63, RZ ;  /* 0x0000003f390b7210 */ /* 0x000fe40007ffe0ff */
[----:B------:R0:W-:Y:S01]  /*3e80*/  @P0 STG.E desc[UR44][R14.64+0x40], R107 ;  /* 0x0000406b0e000986 */ /* 0x0001e2000c10192c */
[----:B------:R-:W-:Y:S01]  /*3e90*/  LEA R58, P0, R56, R104, 0x2 ;  /* 0x00000068383a7211 */ /* 0x000fe200078010ff */
[----:B------:R-:W-:-:S03]  /*3ea0*/  IMAD.WIDE.U32 R114, R121, R10, R114 ;  /* 0x0000000a79727225 */ /* 0x000fc600078e0072 */
[----:B------:R-:W-:Y:S01]  /*3eb0*/  LEA.HI.X R59, R56, R105, R11, 0x2, P0 ;  /* 0x00000069383b7211 */ /* 0x000fe200000f140b */
[----:B------:R-:W-:Y:S01]  /*3ec0*/  IMAD.IADD R11, R123, 0x1, R61 ;  /* 0x000000017b0b7824 */ /* 0x000fe200078e023d */
[----:B------:R-:W-:Y:S01]  /*3ed0*/  LEA R10, P0, R60, R104, 0x2 ;  /* 0x000000683c0a7211 */ /* 0x000fe200078010ff */
[----:B------:R-:W-:-:S03]  /*3ee0*/  IMAD.IADD R63, R63, 0x1, R115 ;  /* 0x000000013f3f7824 */ /* 0x000fc600078e0273 */
[----:B------:R-:W-:Y:S02]  /*3ef0*/  LEA.HI.X R11, R60, R105, R11, 0x2, P0 ;  /* 0x000000693c0b7211 */ /* 0x000fe400000f140b */
[----:B------:R-:W-:-:S05]  /*3f00*/  IADD3 R110, P0, R110, R114, RZ ;  /* 0x000000726e6e7210 */ /* 0x000fca0007f1e0ff */
[----:B------:R-:W-:Y:S01]  /*3f10*/  IMAD.X R108, R63, 0x1, R109, P0 ;  /* 0x000000013f6c7824 */ /* 0x000fe200000e066d */
[----:B------:R-:W-:-:S05]  /*3f20*/  IADD3 R56, P0, R102, R114, RZ ;  /* 0x0000007266387210 */ /* 0x000fca0007f1e0ff */
[----:B------:R-:W-:Y:S01]  /*3f30*/  IMAD.X R57, R103, 0x1, R63, P0 ;  /* 0x0000000167397824 */ /* 0x000fe200000e063f */
[C---:B------:R-:W-:Y:S02]  /*3f40*/  LEA R60, P0, R110.reuse, R104, 0x2 ;  /* 0x000000686e3c7211 */ /* 0x040fe400078010ff */
[----:B------:R-:W-:Y:S01]  /*3f50*/  P2R R103, PR, RZ, 0x2 ;  /* 0x00000002ff677803 */ /* 0x000fe20000000000 */
[----:B0-----:R-:W-:Y:S01]  /*3f60*/  IMAD.WIDE.U32 R106, R19, R106, R56 ;  /* 0x0000006a136a7225 */ /* 0x001fe200078e0038 */
[----:B------:R-:W-:-:S03]  /*3f70*/  LEA.HI.X R61, R110, R105, R108, 0x2, P0 ;  /* 0x000000696e3d7211 */ /* 0x000fc600000f146c */
[----:B------:R-:W-:Y:S01]  /*3f80*/  IMAD.IADD R19, R123, 0x1, R107 ;  /* 0x000000017b137824 */ /* 0x000fe200078e026b */
[----:B------:R-:W-:-:S04]  /*3f90*/  LEA R56, P0, R106, R104, 0x2 ;  /* 0x000000686a387211 */ /* 0x000fc800078010ff */
[----:B------:R-:W-:Y:S02]  /*3fa0*/  LEA.HI.X R57, R106, R105, R19, 0x2, P0 ;  /* 0x000000696a397211 */ /* 0x000fe400000f1413 */
[----:B------:R-:W-:-:S13]  /*3fb0*/  ISETP.GT.AND P0, PT, R3, RZ, P1 ;  /* 0x000000ff0300720c */ /* 0x000fda0000f04270 */
[----:B------:R-:W-:Y:S05]  /*3fc0*/  @!P0 BRA `(.L_x_45) ;  /* 0x0000000000048947 */ /* 0x000fea0003800000 */
[----:B------:R0:W5:Y:S02]  /*3fd0*/  LDG.E.LTC128B R118, desc[UR44][R8.64+0x44] ;  /* 0x0000442c08767981 */ /* 0x000164000c1e1920 */
.L_x_45:
[----:B------:R-:W-:Y:S05]  /*3fe0*/  BSYNC B1 ;  /* 0x0000000000017941 */ /* 0x000fea0003800000 */
.L_x_44:
[----:B-----5:R-:W-:Y:S01]  /*3ff0*/  FMUL R62, R118, R89 ;  /* 0x00000059763e7220 */ /* 0x020fe20000400000 */
[----:B------:R-:W-:Y:S03]  /*4000*/  BSSY B1, `(.L_x_46) ;  /* 0x0000006000017945 */ /* 0x000fe60003800000 */
[----:B------:R-:W-:-:S05]  /*4010*/  FFMA R65, R65, R88, R62 ;  /* 0x0000005841417223 */ /* 0x000fca000000003e */
[----:B------:R0:W-:Y:S01]  /*4020*/  @P0 STG.E desc[UR44][R14.64+0x44], R65 ;  /* 0x000044410e000986 */ /* 0x0001e2000c10192c */
[----:B------:R-:W-:-:S13]  /*4030*/  ISETP.GT.AND P0, PT, R3, 0x8, P2 ;  /* 0x000000080300780c */ /* 0x000fda0001704270 */
[----:B0-----:R-:W-:Y:S05]  /*4040*/  @!P0 BRA `(.L_x_47) ;  /* 0x0000000000048947 */ /* 0x001fea0003800000 */
[----:B------:R0:W5:Y:S02]  /*4050*/  LDG.E.LTC128B R118, desc[UR44][R12.64+0x40] ;  /* 0x0000402c0c767981 */ /* 0x000164000c1e1920 */
.L_x_47:
[----:B------:R-:W-:Y:S05]  /*4060*/  BSYNC B1 ;  /* 0x0000000000017941 */ /* 0x000fea0003800000 */
.L_x_46:
[----:B-----5:R-:W-:Y:S01]  /*4070*/  FMUL R19, R118, R89 ;  /* 0x0000005976137220 */ /* 0x020fe20000400000 */
[----:B------:R-:W-:Y:S03]  /*4080*/  BSSY B1, `(.L_x_48) ;  /* 0x0000006000017945 */ /* 0x000fe60003800000 */
[----:B------:R-:W-:-:S05]  /*4090*/  FFMA R19, R66, R88, R19 ;  /* 0x0000005842137223 */ /* 0x000fca0000000013 */
[----:B------:R0:W-:Y:S01]  /*40a0*/  @P0 STG.E desc[UR44][R20.64+0x40], R19 ;  /* 0x0000401314000986 */ /* 0x0001e2000c10192c */
[----:B------:R-:W-:-:S13]  /*40b0*/  ISETP.GT.AND P0, PT, R3, 0x8, P1 ;  /* 0x000000080300780c */ /* 0x000fda0000f04270 */
[----:B0-----:R-:W-:Y:S05]  /*40c0*/  @!P0 BRA `(.L_x_49) ;  /* 0x0000000000048947 */ /* 0x001fea0003800000 */
[----:B------:R0:W5:Y:S02]  /*40d0*/  LDG.E.LTC128B R118, desc[UR44][R12.64+0x44] ;  /* 0x0000442c0c767981 */ /* 0x000164000c1e1920 */
.L_x_49:
[----:B------:R-:W-:Y:S05]  /*40e0*/  BSYNC B1 ;  /* 0x0000000000017941 */ /* 0x000fea0003800000 */
.L_x_48:
[----:B-----5:R-:W-:Y:S01]  /*40f0*/  FMUL R62, R118, R89 ;  /* 0x00000059763e7220 */ /* 0x020fe20000400000 */
[----:B------:R-:W-:Y:S01]  /*4100*/  ISETP.GT.AND P2, PT, R4, 0x18, PT ;  /* 0x000000180400780c */ /* 0x000fe20003f44270 */
[----:B------:R-:W-:Y:S02]  /*4110*/  BSSY B1, `(.L_x_50) ;  /* 0x0000007000017945 */ /* 0x000fe40003800000 */
[----:B------:R-:W-:Y:S01]  /*4120*/  FFMA R67, R67, R88, R62 ;  /* 0x0000005843437223 */ /* 0x000fe2000000003e */
[----:B------:R-:W-:-:S04]  /*4130*/  P2R R102, PR, RZ, 0x4 ;  /* 0x00000004ff667803 */ /* 0x000fc80000000000 */
[----:B------:R0:W-:Y:S01]  /*4140*/  @P0 STG.E desc[UR44][R20.64+0x44], R67 ;  /* 0x0000444314000986 */ /* 0x0001e2000c10192c */
[----:B------:R-:W-:-:S13]  /*4150*/  ISETP.GT.AND P0, PT, R3, RZ, P2 ;  /* 0x000000ff0300720c */ /* 0x000fda0001704270 */
[----:B0-----:R-:W-:Y:S05]  /*4160*/  @!P0 BRA `(.L_x_51) ;  /* 0x0000000000048947 */ /* 0x001fea0003800000 */
[----:B------:R0:W5:Y:S02]  /*4170*/  LDG.E.LTC128B R118, desc[UR44][R8.64+0x60] ;  /* 0x0000602c08767981 */ /* 0x000164000c1e1920 */
.L_x_51:
[----:B------:R-:W-:Y:S05]  /*4180*/  BSYNC B1 ;  /* 0x0000000000017941 */ /* 0x000fea0003800000 */
.L_x_50:
        /* <DEDUP_REMOVED lines=9> */
.L_x_53:
[----:B------:R-:W-:Y:S05]  /*4220*/  BSYNC B1 ;  /* 0x0000000000017941 */ /* 0x000fea0003800000 */
.L_x_52:
[----:B-----5:R-:W-:Y:S01]  /*4230*/  FMUL R62, R118, R89 ;  /* 0x00000059763e7220 */ /* 0x020fe20000400000 */
[----:B------:R-:W-:Y:S03]  /*4240*/  BSSY B1, `(.L_x_54) ;  /* 0x0000006000017945 */ /* 0x000fe60003800000 */
[----:B------:R-:W-:-:S05]  /*4250*/  FFMA R69, R69, R88, R62 ;  /* 0x0000005845457223 */ /* 0x000fca000000003e */
[----:B------:R0:W-:Y:S01]  /*4260*/  @P0 STG.E desc[UR44][R14.64+0x64], R69 ;  /* 0x000064450e000986 */ /* 0x0001e2000c10192c */
[----:B------:R-:W-:-:S13]  /*4270*/  ISETP.GT.AND P0, PT, R3, 0x8, P2 ;  /* 0x000000080300780c */ /* 0x000fda0001704270 */
[----:B0-----:R-:W-:Y:S05]  /*4280*/  @!P0 BRA `(.L_x_55) ;  /* 0x0000000000048947 */ /* 0x001fea0003800000 */
[----:B------:R0:W5:Y:S02]  /*4290*/  LDG.E.LTC128B R118, desc[UR44][R12.64+0x60] ;  /* 0x0000602c0c767981 */ /* 0x000164000c1e1920 */
.L_x_55:
[----:B------:R-:W-:Y:S05]  /*42a0*/  BSYNC B1 ;  /* 0x0000000000017941 */ /* 0x000fea0003800000 */
.L_x_54:
[----:B-----5:R-:W-:Y:S01]  /*42b0*/  FMUL R19, R118, R89 ;  /* 0x0000005976137220 */ /* 0x020fe20000400000 */
[----:B------:R-:W-:Y:S03]  /*42c0*/  BSSY B1, `(.L_x_56) ;  /* 0x0000006000017945 */ /* 0x000fe60003800000 */
[----:B------:R-:W-:-:S05]  /*42d0*/  FFMA R19, R70, R88, R19 ;  /* 0x0000005846137223 */ /* 0x000fca0000000013 */
[----:B------:R0:W-:Y:S01]  /*42e0*/  @P0 STG.E desc[UR44][R20.64+0x60], R19 ;  /* 0x0000601314000986 */ /* 0x0001e2000c10192c */
[----:B------:R-:W-:-:S13]  /*42f0*/  ISETP.GT.AND P0, PT, R3, 0x8, P1 ;  /* 0x000000080300780c */ /* 0x000fda0000f04270 */
[----:B0-----:R-:W-:Y:S05]  /*4300*/  @!P0 BRA `(.L_x_57) ;  /* 0x0000000000048947 */ /* 0x001fea0003800000 */
[----:B------:R0:W5:Y:S02]  /*4310*/  LDG.E.LTC128B R118, desc[UR44][R12.64+0x64] ;  /* 0x0000642c0c767981 */ /* 0x000164000c1e1920 */
.L_x_57:
[----:B------:R-:W-:Y:S05]  /*4320*/  BSYNC B1 ;  /* 0x0000000000017941 */ /* 0x000fea0003800000 */
.L_x_56:
        /* <DEDUP_REMOVED lines=9> */
.L_x_59:
[----:B------:R-:W-:Y:S05]  /*43c0*/  BSYNC B1 ;  /* 0x0000000000017941 */ /* 0x000fea0003800000 */
.L_x_58:
        /* <DEDUP_REMOVED lines=9> */
.L_x_61:
[----:B------:R-:W-:Y:S05]  /*4460*/  BSYNC B1 ;  /* 0x0000000000017941 */ /* 0x000fea0003800000 */
.L_x_60:
[----:B-----5:R-:W-:Y:S01]  /*4470*/  FMUL R62, R118, R89 ;  /* 0x00000059763e7220 */ /* 0x020fe20000400000 */
[----:B------:R-:W-:Y:S03]  /*4480*/  BSSY B1, `(.L_x_62) ;  /* 0x0000006000017945 */ /* 0x000fe60003800000 */
[----:B------:R-:W-:-:S05]  /*4490*/  FFMA R73, R73, R88, R62 ;  /* 0x0000005849497223 */ /* 0x000fca000000003e */
[----:B------:R0:W-:Y:S01]  /*44a0*/  @P0 STG.E desc[UR44][R14.64+0x84], R73 ;  /* 0x000084490e000986 */ /* 0x0001e2000c10192c */
[----:B------:R-:W-:-:S13]  /*44b0*/  ISETP.GT.AND P0, PT, R3, 0x8, P2 ;  /* 0x000000080300780c */ /* 0x000fda0001704270 */
[----:B0-----:R-:W-:Y:S05]  /*44c0*/  @!P0 BRA `(.L_x_63) ;  /* 0x0000000000048947 */ /* 0x001fea0003800000 */
[----:B------:R0:W5:Y:S02]  /*44d0*/  LDG.E.LTC128B R118, desc[UR44][R12.64+0x80] ;  /* 0x0000802c0c767981 */ /* 0x000164000c1e1920 */
.L_x_63:
[----:B------:R-:W-:Y:S05]  /*44e0*/  BSYNC B1 ;  /* 0x0000000000017941 */ /* 0x000fea0003800000 */
.L_x_62:
[----:B-----5:R-:W-:Y:S01]  /*44f0*/  FMUL R19, R118, R89 ;  /* 0x0000005976137220 */ /* 0x020fe20000400000 */
[----:B------:R-:W-:Y:S03]  /*4500*/  BSSY B1, `(.L_x_64) ;  /* 0x0000006000017945 */ /* 0x000fe60003800000 */
[----:B------:R-:W-:-:S05]  /*4510*/  FFMA R19, R74, R88, R19 ;  /* 0x000000584a137223 */ /* 0x000fca0000000013 */
[----:B------:R0:W-:Y:S01]  /*4520*/  @P0 STG.E desc[UR44][R20.64+0x80], R19 ;  /* 0x0000801314000986 */ /* 0x0001e2000c10192c */
[----:B------:R-:W-:-:S13]  /*4530*/  ISETP.GT.AND P0, PT, R3, 0x8, P1 ;  /* 0x000000080300780c */ /* 0x000fda0000f04270 */
[----:B0-----:R-:W-:Y:S05]  /*4540*/  @!P0 BRA `(.L_x_65) ;  /* 0x0000000000048947 */ /* 0x001fea0003800000 */
[----:B------:R0:W5:Y:S02]  /*4550*/  LDG.E.LTC128B R118, desc[UR44][R12.64+0x84] ;  /* 0x0000842c0c767981 */ /* 0x000164000c1e1920 */
.L_x_65:
[----:B------:R-:W-:Y:S05]  /*4560*/  BSYNC B1 ;  /* 0x0000000000017941 */ /* 0x000fea0003800000 */
.L_x_64:
        /* <DEDUP_REMOVED lines=9> */
.L_x_67:
[----:B------:R-:W-:Y:S05]  /*4600*/  BSYNC B1 ;  /* 0x0000000000017941 */ /* 0x000fea0003800000 */
.L_x_66:
[----:B-----5:R-:W-:Y:S01]  /*4610*/  FMUL R19, R118, R89 ;  /* 0x0000005976137220 */ /* 0x020fe20000400000 */
[----:B------:R-:W-:Y:S01]  /*4620*/  ISETP.GT.AND P5, PT, R4, 0x29, PT ;  /* 0x000000290400780c */ /* 0x000fe20003fa4270 */
[----:B------:R-:W-:Y:S02]  /*4630*/  BSSY B1, `(.L_x_68) ;  /* 0x0000007000017945 */ /* 0x000fe40003800000 */
[----:B------:R-:W-:-:S05]  /*4640*/  FFMA R19, R76, R88, R19 ;  /* 0x000000584c137223 */ /* 0x000fca0000000013 */
[----:B------:R1:W-:Y:S01]  /*4650*/  @P0 STG.E desc[UR44][R14.64+0xa0], R19 ;  /* 0x0000a0130e000986 */ /* 0x0003e2000c10192c */
[----:B------:R-:W-:Y:S02]  /*4660*/  ISETP.GT.AND P0, PT, R3, RZ, P5 ;  /* 0x000000ff0300720c */ /* 0x000fe40002f04270 */
[----:B-1----:R-:W-:-:S11]  /*4670*/  P2R R19, PR, RZ, 0x20 ;  /* 0x00000020ff137803 */ /* 0x002fd60000000000 */
[----:B------:R-:W-:Y:S05]  /*4680*/  @!P0 BRA `(.L_x_69) ;  /* 0x0000000000048947 */ /* 0x000fea0003800000 */
[----:B------:R1:W5:Y:S02]  /*4690*/  LDG.E.LTC128B R118, desc[UR44][R8.64+0xa4] ;  /* 0x0000a42c08767981 */ /* 0x000364000c1e1920 */
.L_x_69:
[----:B------:R-:W-:Y:S05]  /*46a0*/  BSYNC B1 ;  /* 0x0000000000017941 */ /* 0x000fea0003800000 */
.L_x_68:
[----:B-----5:R-:W-:Y:S01]  /*46b0*/  FMUL R62, R118, R89 ;  /* 0x00000059763e7220 */ /* 0x020fe20000400000 */
[----:B------:R-:W-:Y:S03]  /*46c0*/  BSSY B1, `(.L_x_70) ;  /* 0x0000006000017945 */ /* 0x000fe60003800000 */
[----:B------:R-:W-:-:S05]  /*46d0*/  FFMA R77, R77, R88, R62 ;  /* 0x000000584d4d7223 */ /* 0x000fca000000003e */
[----:B------:R0:W-:Y:S01]  /*46e0*/  @P0 STG.E desc[UR44][R14.64+0xa4], R77 ;  /* 0x0000a44d0e000986 */ /* 0x0001e2000c10192c */
[----:B------:R-:W-:-:S13]  /*46f0*/  ISETP.GT.AND P0, PT, R3, 0x8, P1 ;  /* 0x000000080300780c */ /* 0x000fda0000f04270 */
[----:B0-----:R-:W-:Y:S05]  /*4700*/  @!P0 BRA `(.L_x_71) ;  /* 0x0000000000048947 */ /* 0x001fea0003800000 */
[----:B------:R0:W5:Y:S02]  /*4710*/  LDG.E.LTC128B R118, desc[UR44][R12.64+0xa0] ;  /* 0x0000a02c0c767981 */ /* 0x000164000c1e1920 */
.L_x_71:
[----:B------:R-:W-:Y:S05]  /*4720*/  BSYNC B1 ;  /* 0x0000000000017941 */ /* 0x000fea0003800000 */
.L_x_70:
[----:B-----5:R-:W-:Y:S01]  /*4730*/  FMUL R19, R118, R89 ;  /* 0x0000005976137220 */ /* 0x020fe20000400000 */
[----:B------:R-:W-:Y:S03]  /*4740*/  BSSY B1, `(.L_x_72) ;  /* 0x0000006000017945 */ /* 0x000fe60003800000 */
[----:B------:R-:W-:-:S05]  /*4750*/  FFMA R19, R78, R88, R19 ;  /* 0x000000584e137223 */ /* 0x000fca0000000013 */
[----:B------:R0:W-:Y:S01]  /*4760*/  @P0 STG.E desc[UR44][R20.64+0xa0], R19 ;  /* 0x0000a01314000986 */ /* 0x0001e2000c10192c */
[----:B------:R-:W-:-:S13]  /*4770*/  ISETP.GT.AND P0, PT, R3, 0x8, P5 ;  /* 0x000000080300780c */ /* 0x000fda0002f04270 */
[----:B0-----:R-:W-:Y:S05]  /*4780*/  @!P0 BRA `(.L_x_73) ;  /* 0x0000000000048947 */ /* 0x001fea0003800000 */
[----:B------:R0:W5:Y:S02]  /*4790*/  LDG.E.LTC128B R118, desc[UR44][R12.64+0xa4] ;  /* 0x0000a42c0c767981 */ /* 0x000164000c1e1920 */
.L_x_73:
[----:B------:R-:W-:Y:S05]  /*47a0*/  BSYNC B1 ;  /* 0x0000000000017941 */ /* 0x000fea0003800000 */
.L_x_72:
[----:B-----5:R-:W-:Y:S01]  /*47b0*/  FMUL R62, R118, R89 ;  /* 0x00000059763e7220 */ /* 0x020fe20000400000 */
[----:B------:R-:W-:Y:S01]  /*47c0*/  ISETP.GT.AND P3, PT, R4, 0x30, PT ;  /* 0x000000300400780c */ /* 0x000fe20003f64270 */
[----:B------:R-:W-:Y:S02]  /*47d0*/  BSSY B1, `(.L_x_74) ;  /* 0x0000006000017945 */ /* 0x000fe40003800000 */
[----:B------:R-:W-:-:S05]  /*47e0*/  FFMA R79, R79, R88, R62 ;  /* 0x000000584f4f7223 */ /* 0x000fca000000003e */
[----:B------:R0:W-:Y:S01]  /*47f0*/  @P0 STG.E desc[UR44][R20.64+0xa4], R79 ;  /* 0x0000a44f14000986 */ /* 0x0001e2000c10192c */
[----:B------:R-:W-:-:S13]  /*4800*/  ISETP.GT.AND P0, PT, R3, RZ, P3 ;  /* 0x000000ff0300720c */ /* 0x000fda0001f04270 */
[----:B0-----:R-:W-:Y:S05]  /*4810*/  @!P0 BRA `(.L_x_75) ;  /* 0x0000000000048947 */ /* 0x001fea0003800000 */
[----:B------:R0:W5:Y:S02]  /*4820*/  LDG.E.LTC128B R118, desc[UR44][R8.64+0xc0] ;  /* 0x0000c02c08767981 */ /* 0x000164000c1e1920 */
.L_x_75:
[----:B------:R-:W-:Y:S05]  /*4830*/  BSYNC B1 ;  /* 0x0000000000017941 */ /* 0x000fea0003800000 */
.L_x_74:
        /* <DEDUP_REMOVED lines=8> */
.L_x_77:
[----:B------:R-:W-:Y:S05]  /*48c0*/  BSYNC B1 ;  /* 0x0000000000017941 */ /* 0x000fea0003800000 */
.L_x_76:
[----:B-----5:R-:W-:Y:S01]  /*48d0*/  FMUL R62, R118, R89 ;  /* 0x00000059763e7220 */ /* 0x020fe20000400000 */
[----:B------:R-:W-:Y:S03]  /*48e0*/  BSSY B1, `(.L_x_78) ;  /* 0x0000006000017945 */ /* 0x000fe60003800000 */
[----:B------:R-:W-:-:S05]  /*48f0*/  FFMA R81, R81, R88, R62 ;  /* 0x0000005851517223 */ /* 0x000fca000000003e */
[----:B------:R0:W-:Y:S01]  /*4900*/  @P0 STG.E desc[UR44][R14.64+0xc4], R81 ;  /* 0x0000c4510e000986 */ /* 0x0001e2000c10192c */
[----:B------:R-:W-:-:S13]  /*4910*/  ISETP.GT.AND P0, PT, R3, 0x8, P3 ;  /* 0x000000080300780c */ /* 0x000fda0001f04270 */
[----:B0-----:R-:W-:Y:S05]  /*4920*/  @!P0 BRA `(.L_x_79) ;  /* 0x0000000000048947 */ /* 0x001fea0003800000 */
[----:B------:R0:W5:Y:S02]  /*4930*/  LDG.E.LTC128B R118, desc[UR44][R12.64+0xc0] ;  /* 0x0000c02c0c767981 */ /* 0x000164000c1e1920 */
.L_x_79:
[----:B------:R-:W-:Y:S05]  /*4940*/  BSYNC B1 ;  /* 0x0000000000017941 */ /* 0x000fea0003800000 */
.L_x_78:
[----:B-----5:R-:W-:Y:S01]  /*4950*/  FMUL R19, R118, R89 ;  /* 0x0000005976137220 */ /* 0x020fe20000400000 */
[----:B------:R-:W-:Y:S03]  /*4960*/  BSSY B1, `(.L_x_80) ;  /* 0x0000006000017945 */ /* 0x000fe60003800000 */
[----:B------:R-:W-:-:S05]  /*4970*/  FFMA R19, R82, R88, R19 ;  /* 0x0000005852137223 */ /* 0x000fca0000000013 */
[----:B------:R0:W-:Y:S01]  /*4980*/  @P0 STG.E desc[UR44][R20.64+0xc0], R19 ;  /* 0x0000c01314000986 */ /* 0x0001e2000c10192c */
[----:B------:R-:W-:-:S13]  /*4990*/  ISETP.GT.AND P0, PT, R3, 0x8, P2 ;  /* 0x000000080300780c */ /* 0x000fda0001704270 */
[----:B0-----:R-:W-:Y:S05]  /*49a0*/  @!P0 BRA `(.L_x_81) ;  /* 0x0000000000048947 */ /* 0x001fea0003800000 */
[----:B------:R0:W5:Y:S02]  /*49b0*/  LDG.E.LTC128B R118, desc[UR44][R12.64+0xc4] ;  /* 0x0000c42c0c767981 */ /* 0x000164000c1e1920 */
.L_x_81:
[----:B------:R-:W-:Y:S05]  /*49c0*/  BSYNC B1 ;  /* 0x0000000000017941 */ /* 0x000fea0003800000 */
.L_x_80:
        /* <DEDUP_REMOVED lines=8> */
.L_x_83:
[----:B------:R-:W-:Y:S05]  /*4a50*/  BSYNC B1 ;  /* 0x0000000000017941 */ /* 0x000fea0003800000 */
.L_x_82:
[----:B-----5:R-:W-:Y:S01]  /*4a60*/  FMUL R19, R118, R89 ;  /* 0x0000005976137220 */ /* 0x020fe20000400000 */
[----:B------:R-:W-:Y:S03]  /*4a70*/  BSSY B1, `(.L_x_84) ;  /* 0x000000d000017945 */ /* 0x000fe60003800000 */
[----:B------:R-:W-:-:S05]  /*4a80*/  FFMA R19, R84, R88, R19 ;  /* 0x0000005854137223 */ /* 0x000fca0000000013 */
[----:B------:R0:W-:Y:S01]  /*4a90*/  @P0 STG.E desc[UR44][R14.64+0xe0], R19 ;  /* 0x0000e0130e000986 */ /* 0x0001e2000c10192c */
[----:B------:R-:W-:-:S05]  /*4aa0*/  IADD3 R64, P0, R101, R20, RZ ;  /* 0x0000001465407210 */ /* 0x000fca0007f1e0ff */
[----:B------:R-:W-:Y:S01]  /*4ab0*/  IMAD.X R65, R5, 0x1, R21, P0 ;  /* 0x0000000105417824 */ /* 0x000fe200000e0615 */
[----:B------:R-:W-:-:S05]  /*4ac0*/  IADD3 R66, P0, R101, R20, RZ ;  /* 0x0000001465427210 */ /* 0x000fca0007f1e0ff */
[----:B------:R-:W-:Y:S01]  /*4ad0*/  IMAD.X R67, R5, 0x1, R21, P0 ;  /* 0x0000000105437824 */ /* 0x000fe200000e0615 */
[----:B------:R-:W-:-:S05]  /*4ae0*/  IADD3 R62, P0, R101, R14, RZ ;  /* 0x0000000e653e7210 */ /* 0x000fca0007f1e0ff */
[----:B------:R-:W-:Y:S01]  /*4af0*/  IMAD.X R63, R5, 0x1, R15, P0 ;  /* 0x00000001053f7824 */ /* 0x000fe200000e060f */
[----:B------:R-:W-:-:S04]  /*4b00*/  ISETP.GT.AND P0, PT, R4, 0x39, PT ;  /* 0x000000390400780c */ /* 0x000fc80003f04270 */
[----:B------:R-:W-:-:S13]  /*4b10*/  ISETP.GT.AND P4, PT, R3, RZ, P0 ;  /* 0x000000ff0300720c */ /* 0x000fda0000784270 */
[----:B0-----:R-:W-:Y:S05]  /*4b20*/  @!P4 BRA `(.L_x_85) ;  /* 0x000000000004c947 */ /* 0x001fea0003800000 */
[----:B------:R0:W5:Y:S02]  /*4b30*/  LDG.E.LTC128B R118, desc[UR44][R8.64+0xe4] ;  /* 0x0000e42c08767981 */ /* 0x000164000c1e1920 */
.L_x_85:
[----:B------:R-:W-:Y:S05]  /*4b40*/  BSYNC B1 ;  /* 0x0000000000017941 */ /* 0x000fea0003800000 */
.L_x_84:
[----:B-----5:R-:W-:Y:S01]  /*4b50*/  FMUL R4, R118, R89 ;  /* 0x0000005976047220 */ /* 0x020fe20000400000 */
[----:B------:R-:W-:Y:S03]  /*4b60*/  BSSY B1, `(.L_x_86) ;  /* 0x0000006000017945 */ /* 0x000fe60003800000 */
[----:B------:R-:W-:-:S05]  /*4b70*/  FFMA R85, R85, R88, R4 ;  /* 0x0000005855557223 */ /* 0x000fca0000000004 */
[----:B------:R0:W-:Y:S01]  /*4b80*/  @P4 STG.E desc[UR44][R14.64+0xe4], R85 ;  /* 0x0000e4550e004986 */ /* 0x0001e2000c10192c */
[----:B------:R-:W-:-:S13]  /*4b90*/  ISETP.GT.AND P4, PT, R3, 0x8, P1 ;  /* 0x000000080300780c */ /* 0x000fda0000f84270 */
[----:B0-----:R-:W-:Y:S05]  /*4ba0*/  @!P4 BRA `(.L_x_87) ;  /* 0x000000000004c947 */ /* 0x001fea0003800000 */
[----:B------:R0:W5:Y:S02]  /*4bb0*/  LDG.E.LTC128B R118, desc[UR44][R12.64+0xe0] ;  /* 0x0000e02c0c767981 */ /* 0x000164000c1e1920 */
.L_x_87:
[----:B------:R-:W-:Y:S05]  /*4bc0*/  BSYNC B1 ;  /* 0x0000000000017941 */ /* 0x000fea0003800000 */
.L_x_86:
[----:B-----5:R-:W-:Y:S01]  /*4bd0*/  FMUL R5, R118, R89 ;  /* 0x0000005976057220 */ /* 0x020fe20000400000 */
[----:B------:R-:W-:Y:S03]  /*4be0*/  BSSY B1, `(.L_x_88) ;  /* 0x0000006000017945 */ /* 0x000fe60003800000 */
[----:B------:R-:W-:-:S05]  /*4bf0*/  FFMA R5, R86, R88, R5 ;  /* 0x0000005856057223 */ /* 0x000fca0000000005 */
[----:B------:R0:W-:Y:S01]  /*4c00*/  @P4 STG.E desc[UR44][R20.64+0xe0], R5 ;  /* 0x0000e00514004986 */ /* 0x0001e2000c10192c */
[----:B------:R-:W-:-:S13]  /*4c10*/  ISETP.GT.AND P4, PT, R3, 0x8, P0 ;  /* 0x000000080300780c */ /* 0x000fda0000784270 */
[----:B0-----:R-:W-:Y:S05]  /*4c20*/  @!P4 BRA `(.L_x_89) ;  /* 0x000000000004c947 */ /* 0x001fea0003800000 */
[----:B------:R0:W5:Y:S02]  /*4c30*/  LDG.E.LTC128B R118, desc[UR44][R12.64+0xe4] ;  /* 0x0000e42c0c767981 */ /* 0x000164000c1e1920 */
.L_x_89:
[----:B------:R-:W-:Y:S05]  /*4c40*/  BSYNC B1 ;  /* 0x0000000000017941 */ /* 0x000fea0003800000 */
.L_x_88:
[----:B-----5:R-:W-:-:S04]  /*4c50*/  FMUL R4, R118, R89 ;  /* 0x0000005976047220 */ /* 0x020fc80000400000 */
[----:B------:R-:W-:-:S05]  /*4c60*/  FFMA R87, R87, R88, R4 ;  /* 0x0000005857577223 */ /* 0x000fca0000000004 */
[----:B------:R0:W-:Y:S01]  /*4c70*/  @P4 STG.E desc[UR44][R20.64+0xe4], R87 ;  /* 0x0000e45714004986 */ /* 0x0001e2000c10192c */
[----:B------:R-:W-:-:S13]  /*4c80*/  ISETP.GT.AND P4, PT, R3, 0x80, P6 ;  /* 0x000000800300780c */ /* 0x000fda0003784270 */
[----:B------:R-:W2:Y:S01]  /*4c90*/  @P4 LDG.E.LTC128B R118, desc[UR44][R58.64] ;  /* 0x0000002c3a764981 */ /* 0x000ea2000c1e1920 */
[----:B------:R-:W-:Y:S01]  /*4ca0*/  BSSY B1, `(.L_x_90) ;  /* 0x0000008000017945 */ /* 0x000fe20003800000 */
[----:B--2---:R-:W-:-:S04]  /*4cb0*/  FMUL R5, R118, R89 ;  /* 0x0000005976057220 */ /* 0x004fc80000400000 */
[----:B------:R-:W-:-:S05]  /*4cc0*/  FFMA R5, R24, R88, R5 ;  /* 0x0000005818057223 */ /* 0x000fca0000000005 */
[----:B------:R0:W-:Y:S01]  /*4cd0*/  @P4 STG.E desc[UR44][R62.64], R5 ;  /* 0x000000053e004986 */ /* 0x0001e2000c10192c */
[----:B------:R-:W-:-:S04]  /*4ce0*/  ISETP.NE.AND P4, PT, R117, RZ, PT ;  /* 0x000000ff7500720c */ /* 0x000fc80003f85270 */
[----:B------:R-:W-:-:S13]  /*4cf0*/  ISETP.GT.AND P4, PT, R3, 0x80, P4 ;  /* 0x000000800300780c */ /* 0x000fda0002784270 */
[----:B0-----:R-:W-:Y:S05]  /*4d00*/  @!P4 BRA `(.L_x_91) ;  /* 0x000000000004c947 */ /* 0x001fea0003800000 */
[----:B------:R0:W5:Y:S02]  /*4d10*/  LDG.E.LTC128B R118, desc[UR44][R10.64+0x4] ;  /* 0x0000042c0a767981 */ /* 0x000164000c1e1920 */
.L_x_91:
[----:B------:R-:W-:Y:S05]  /*4d20*/  BSYNC B1 ;  /* 0x0000000000017941 */ /* 0x000fea0003800000 */
.L_x_90:
[----:B-----5:R-:W-:Y:S01]  /*4d30*/  FMUL R4, R118, R89 ;  /* 0x0000005976047220 */ /* 0x020fe20000400000 */
[----:B------:R-:W-:Y:S01]  /*4d40*/  @P4 IMAD.MOV.U32 R5, RZ, RZ, R63 ;  /* 0x000000ffff054224 */ /* 0x000fe200078e003f */
[----:B------:R-:W-:Y:S01]  /*4d50*/  ISETP.GT.AND P6, PT, R3, 0x88, P6 ;  /* 0x000000880300780c */ /* 0x000fe200037c4270 */
[----:B------:R-:W-:Y:S01]  /*4d60*/  BSSY B1, `(.L_x_92) ;  /* 0x0000006000017945 */ /* 0x000fe20003800000 */
[----:B------:R-:W-:Y:S01]  /*4d70*/  FFMA R25, R25, R88, R4 ;  /* 0x0000005819197223 */ /* 0x000fe20000000004 */
[----:B------:R-:W-:-:S05]  /*4d80*/  @P4 MOV R4, R62 ;  /* 0x0000003e00044202 */ /* 0x000fca0000000f00 */
[----:B------:R2:W-:Y:S05]  /*4d90*/  @P4 STG.E desc[UR44][R4.64+0x4], R25 ;  /* 0x0000041904004986 */ /* 0x0005ea000c10192c */
[----:B------:R-:W-:Y:S05]  /*4da0*/  @!P6 BRA `(.L_x_93) ;  /* 0x000000000004e947 */ /* 0x000fea0003800000 */
[----:B------:R0:W5:Y:S02]  /*4db0*/  LDG.E.LTC128B R118, desc[UR44][R60.64] ;  /* 0x0000002c3c767981 */ /* 0x000164000c1e1920 */
.L_x_93:
[----:B------:R-:W-:Y:S05]  /*4dc0*/  BSYNC B1 ;  /* 0x0000000000017941 */ /* 0x000fea0003800000 */
.L_x_92:
[----:B--2--5:R-:W-:Y:S01]  /*4dd0*/  FMUL R5, R118, R89 ;  /* 0x0000005976057220 */ /* 0x024fe20000400000 */
[----:B------:R-:W-:Y:S01]  /*4de0*/  ISETP.NE.AND P4, PT, R117, RZ, PT ;  /* 0x000000ff7500720c */ /* 0x000fe20003f85270 */
[----:B------:R-:W-:Y:S02]  /*4df0*/  BSSY B1, `(.L_x_94) ;  /* 0x0000006000017945 */ /* 0x000fe40003800000 */
[----:B------:R-:W-:Y:S01]  /*4e00*/  FFMA R5, R26, R88, R5 ;  /* 0x000000581a057223 */ /* 0x000fe20000000005 */
[----:B------:R-:W-:-:S04]  /*4e10*/  ISETP.GT.AND P4, PT, R3, 0x88, P4 ;  /* 0x000000880300780c */ /* 0x000fc80002784270 */
[----:B------:R2:W-:Y:S09]  /*4e20*/  @P6 STG.E desc[UR44][R64.64], R5 ;  /* 0x0000000540006986 */ /* 0x0005f2000c10192c */
[----:B------:R-:W-:Y:S05]  /*4e30*/  @!P4 BRA `(.L_x_95) ;  /* 0x000000000004c947 */ /* 0x000fea0003800000 */
[----:B------:R0:W5:Y:S02]  /*4e40*/  LDG.E.LTC128B R118, desc[UR44][R56.64+0x4] ;  /* 0x0000042c38767981 */ /* 0x000164000c1e1920 */
.L_x_95:
[----:B------:R-:W-:Y:S05]  /*4e50*/  BSYNC B1 ;  /* 0x0000000000017941 */ /* 0x000fea0003800000 */
.L_x_94:
[----:B-----5:R-:W-:Y:S01]  /*4e60*/  FMUL R4, R118, R89 ;  /* 0x0000005976047220 */ /* 0x020fe20000400000 */
[----:B------:R-:W-:Y:S01]  /*4e70*/  ISETP.NE.AND P6, PT, R119, RZ, PT ;  /* 0x000000ff7700720c */ /* 0x000fe20003fc5270 */
[----:B------:R-:W-:Y:S02]  /*4e80*/  BSSY B1, `(.L_x_96) ;  /* 0x0000006000017945 */ /* 0x000fe40003800000 */
[----:B------:R-:W-:-:S05]  /*4e90*/  FFMA R27, R27, R88, R4 ;  /* 0x000000581b1b7223 */ /* 0x000fca0000000004 */
[----:B------:R0:W-:Y:S01]  /*4ea0*/  @P4 STG.E desc[UR44][R66.64+0x4], R27 ;  /* 0x0000041b42004986 */ /* 0x0001e2000c10192c */
[----:B------:R-:W-:-:S13]  /*4eb0*/  ISETP.GT.AND P4, PT, R3, 0x80, P6 ;  /* 0x000000800300780c */ /* 0x000fda0003784270 */
[----:B0-----:R-:W-:Y:S05]  /*4ec0*/  @!P4 BRA `(.L_x_97) ;  /* 0x000000000004c947 */ /* 0x001fea0003800000 */
[----:B------:R0:W5:Y:S02]  /*4ed0*/  LDG.E.LTC128B R118, desc[UR44][R10.64+0x20] ;  /* 0x0000202c0a767981 */ /* 0x000164000c1e1920 */
.L_x_97:
[----:B------:R-:W-:Y:S05]  /*4ee0*/  BSYNC B1 ;  /* 0x0000000000017941 */ /* 0x000fea0003800000 */
.L_x_96:
[----:B--2--5:R-:W-:Y:S01]  /*4ef0*/  FMUL R5, R118, R89 ;  /* 0x0000005976057220 */ /* 0x024fe20000400000 */
[----:B------:R-:W-:Y:S01]  /*4f00*/  @P4 IMAD.MOV.U32 R4, RZ, RZ, R62 ;  /* 0x000000ffff044224 */ /* 0x000fe200078e003e */
[----:B------:R-:W-:Y:S01]  /*4f10*/  ISETP.NE.AND P6, PT, R120, RZ, PT ;  /* 0x000000ff7800720c */ /* 0x000fe20003fc5270 */
[----:B------:R-:W-:Y:S01]  /*4f20*/  BSSY B1, `(.L_x_98) ;  /* 0x0000007000017945 */ /* 0x000fe20003800000 */
[----:B-1-34-:R-:W-:Y:S01]  /*4f30*/  FFMA R9, R28, R88, R5 ;  /* 0x000000581c097223 */ /* 0x01afe20000000005 */
[----:B------:R-:W-:-:S05]  /*4f40*/  @P4 IMAD.MOV.U32 R5, RZ, RZ, R63 ;  /* 0x000000ffff054224 */ /* 0x000fca00078e003f */
[----:B------:R1:W-:Y:S01]  /*4f50*/  @P4 STG.E desc[UR44][R4.64+0x20], R9 ;  /* 0x0000200904004986 */ /* 0x0003e2000c10192c */
[----:B------:R-:W-:-:S13]  /*4f60*/  ISETP.GT.AND P4, PT, R3, 0x80, P6 ;  /* 0x000000800300780c */ /* 0x000fda0003784270 */
[----:B-1----:R-:W-:Y:S05]  /*4f70*/  @!P4 BRA `(.L_x_99) ;  /* 0x000000000004c947 */ /* 0x002fea0003800000 */
[----:B------:R1:W5:Y:S02]  /*4f80*/  LDG.E.LTC128B R118, desc[UR44][R10.64+0x24] ;  /* 0x0000242c0a767981 */ /* 0x000364000c1e1920 */
.L_x_99:
[----:B------:R-:W-:Y:S05]  /*4f90*/  BSYNC B1 ;  /* 0x0000000000017941 */ /* 0x000fea0003800000 */
.L_x_98:
[----:B-----5:R-:W-:Y:S01]  /*4fa0*/  FMUL R4, R118, R89 ;  /* 0x0000005976047220 */ /* 0x020fe20000400000 */
[----:B------:R-:W-:Y:S01]  /*4fb0*/  @P4 IMAD.MOV.U32 R5, RZ, RZ, R63 ;  /* 0x000000ffff054224 */ /* 0x000fe200078e003f */
[----:B------:R-:W-:Y:S02]  /*4fc0*/  BSSY B1, `(.L_x_100) ;  /* 0x0000008000017945 */ /* 0x000fe40003800000 */
[----:B------:R-:W-:Y:S01]  /*4fd0*/  FFMA R29, R29, R88, R4 ;  /* 0x000000581d1d7223 */ /* 0x000fe20000000004 */
[----:B------:R-:W-:-:S05]  /*4fe0*/  @P4 IMAD.MOV.U32 R4, RZ, RZ, R62 ;  /* 0x000000ffff044224 */ /* 0x000fca00078e003e */
[----:B------:R2:W-:Y:S01]  /*4ff0*/  @P4 STG.E desc[UR44][R4.64+0x24], R29 ;  /* 0x0000241d04004986 */ /* 0x0005e2000c10192c */
[----:B------:R-:W-:-:S04]  /*5000*/  ISETP.NE.AND P4, PT, R119, RZ, PT ;  /* 0x000000ff7700720c */ /* 0x000fc80003f85270 */
[----:B------:R-:W-:-:S13]  /*5010*/  ISETP.GT.AND P4, PT, R3, 0x88, P4 ;  /* 0x000000880300780c */ /* 0x000fda0002784270 */
[----:B--2---:R-:W-:Y:S05]  /*5020*/  @!P4 BRA `(.L_x_101) ;  /* 0x000000000004c947 */ /* 0x004fea0003800000 */
[----:B------:R2:W5:Y:S02]  /*5030*/  LDG.E.LTC128B R118, desc[UR44][R56.64+0x20] ;  /* 0x0000202c38767981 */ /* 0x000564000c1e1920 */
.L_x_101:
[----:B------:R-:W-:Y:S05]  /*5040*/  BSYNC B1 ;  /* 0x0000000000017941 */ /* 0x000fea0003800000 */
.L_x_100:
[----:B-----5:R-:W-:Y:S01]  /*5050*/  FMUL R5, R118, R89 ;  /* 0x0000005976057220 */ /* 0x020fe20000400000 */
[----:B------:R-:W-:Y:S03]  /*5060*/  BSSY B1, `(.L_x_102) ;  /* 0x0000006000017945 */ /* 0x000fe60003800000 */
[----:B------:R-:W-:-:S05]  /*5070*/  FFMA R5, R30, R88, R5 ;  /* 0x000000581e057223 */ /* 0x000fca0000000005 */
[----:B------:R3:W-:Y:S01]  /*5080*/  @P4 STG.E desc[UR44][R6.64+0x20], R5 ;  /* 0x0000200506004986 */ /* 0x0007e2000c10192c */
[----:B------:R-:W-:-:S13]  /*5090*/  ISETP.GT.AND P4, PT, R3, 0x88, P6 ;  /* 0x000000880300780c */ /* 0x000fda0003784270 */
[----:B---3--:R-:W-:Y:S05]  /*50a0*/  @!P4 BRA `(.L_x_103) ;  /* 0x000000000004c947 */ /* 0x008fea0003800000 */
[----:B------:R3:W5:Y:S02]  /*50b0*/  LDG.E.LTC128B R118, desc[UR44][R56.64+0x24] ;  /* 0x0000242c38767981 */ /* 0x000764000c1e1920 */
.L_x_103:
[----:B------:R-:W-:Y:S05]  /*50c0*/  BSYNC B1 ;  /* 0x0000000000017941 */ /* 0x000fea0003800000 */
.L_x_102:
[----:B-----5:R-:W-:Y:S01]  /*50d0*/  FMUL R4, R118, R89 ;  /* 0x0000005976047220 */ /* 0x020fe20000400000 */
[----:B------:R-:W-:Y:S01]  /*50e0*/  @P4 IMAD.MOV.U32 R5, RZ, RZ, R7 ;  /* 0x000000ffff054224 */ /* 0x000fe200078e0007 */
[----:B------:R-:W-:Y:S01]  /*50f0*/  ISETP.NE.AND P6, PT, R112, RZ, PT ;  /* 0x000000ff7000720c */ /* 0x000fe20003fc5270 */
[----:B------:R-:W-:Y:S01]  /*5100*/  BSSY B1, `(.L_x_104) ;  /* 0x0000007000017945 */ /* 0x000fe20003800000 */
[----:B------:R-:W-:Y:S01]  /*5110*/  FFMA R31, R31, R88, R4 ;  /* 0x000000581f1f7223 */ /* 0x000fe20000000004 */
[----:B------:R-:W-:-:S05]  /*5120*/  @P4 IMAD.MOV.U32 R4, RZ, RZ, R6 ;  /* 0x000000ffff044224 */ /* 0x000fca00078e0006 */
[----:B------:R4:W-:Y:S01]  /*5130*/  @P4 STG.E desc[UR44][R4.64+0x24], R31 ;  /* 0x0000241f04004986 */ /* 0x0009e2000c10192c */
[----:B------:R-:W-:-:S13]  /*5140*/  ISETP.GT.AND P4, PT, R3, 0x80, P6 ;  /* 0x000000800300780c */ /* 0x000fda0003784270 */
[----:B----4-:R-:W-:Y:S05]  /*5150*/  @!P4 BRA `(.L_x_105) ;  /* 0x000000000004c947 */ /* 0x010fea0003800000 */
[----:B------:R4:W5:Y:S02]  /*5160*/  LDG.E.LTC128B R118, desc[UR44][R10.64+0x40] ;  /* 0x0000402c0a767981 */ /* 0x000964000c1e1920 */
.L_x_105:
[----:B------:R-:W-:Y:S05]  /*5170*/  BSYNC B1 ;  /* 0x0000000000017941 */ /* 0x000fea0003800000 */
.L_x_104:
[----:B-----5:R-:W-:Y:S01]  /*5180*/  FMUL R5, R118, R89 ;  /* 0x0000005976057220 */ /* 0x020fe20000400000 */
[----:B------:R-:W-:Y:S01]  /*5190*/  @P4 IMAD.MOV.U32 R4, RZ, RZ, R62 ;  /* 0x000000ffff044224 */ /* 0x000fe200078e003e */
[----:B------:R-:W-:Y:S01]  /*51a0*/  ISETP.NE.AND P6, PT, R103, RZ, PT ;  /* 0x000000ff6700720c */ /* 0x000fe20003fc5270 */
[----:B------:R-:W-:Y:S01]  /*51b0*/  BSSY B1, `(.L_x_106) ;  /* 0x0000007000017945 */ /* 0x000fe20003800000 */
[----:B------:R-:W-:Y:S01]  /*51c0*/  FFMA R9, R32, R88, R5 ;  /* 0x0000005820097223 */ /* 0x000fe20000000005 */
[----:B------:R-:W-:-:S05]  /*51d0*/  @P4 MOV R5, R63 ;  /* 0x0000003f00054202 */ /* 0x000fca0000000f00 */
[----:B------:R0:W-:Y:S01]  /*51e0*/  @P4 STG.E desc[UR44][R4.64+0x40], R9 ;  /* 0x0000400904004986 */ /* 0x0001e2000c10192c */
[----:B------:R-:W-:-:S13]  /*51f0*/  ISETP.GT.AND P4, PT, R3, 0x80, P6 ;  /* 0x000000800300780c */ /* 0x000fda0003784270 */
[----:B0-----:R-:W-:Y:S05]  /*5200*/  @!P4 BRA `(.L_x_107) ;  /* 0x000000000004c947 */ /* 0x001fea0003800000 */
[----:B------:R0:W5:Y:S02]  /*5210*/  LDG.E.LTC128B R118, desc[UR44][R10.64+0x44] ;  /* 0x0000442c0a767981 */ /* 0x000164000c1e1920 */
.L_x_107:
[----:B------:R-:W-:Y:S05]  /*5220*/  BSYNC B1 ;  /* 0x0000000000017941 */ /* 0x000fea0003800000 */
.L_x_106:
        /* <DEDUP_REMOVED lines=8> */
[----:B0-----:R-:W-:Y:S05]  /*52b0*/  @!P4 BRA `(.L_x_109) ;  /* 0x000000000004c947 */ /* 0x001fea0003800000 */
[----:B------:R0:W5:Y:S02]  /*52c0*/  LDG.E.LTC128B R118, desc[UR44][R56.64+0x40] ;  /* 0x0000402c38767981 */ /* 0x000164000c1e1920 */
.L_x_109:
[----:B------:R-:W-:Y:S05]  /*52d0*/  BSYNC B1 ;  /* 0x0000000000017941 */ /* 0x000fea0003800000 */
.L_x_108:
[----:B-----5:R-:W-:Y:S01]  /*52e0*/  FMUL R5, R118, R89 ;  /* 0x0000005976057220 */ /* 0x020fe20000400000 */
[----:B------:R-:W-:Y:S01]  /*52f0*/  @P4 IMAD.MOV.U32 R4, RZ, RZ, R6 ;  /* 0x000000ffff044224 */ /* 0x000fe200078e0006 */
[----:B------:R-:W-:Y:S02]  /*5300*/  BSSY B1, `(.L_x_110) ;  /* 0x0000007000017945 */ /* 0x000fe40003800000 */
[----:B------:R-:W-:Y:S01]  /*5310*/  FFMA R9, R34, R88, R5 ;  /* 0x0000005822097223 */ /* 0x000fe20000000005 */
[----:B------:R-:W-:-:S05]  /*5320*/  @P4 IMAD.MOV.U32 R5, RZ, RZ, R7 ;  /* 0x000000ffff054224 */ /* 0x000fca00078e0007 */
[----:B------:R0:W-:Y:S01]  /*5330*/  @P4 STG.E desc[UR44][R4.64+0x40], R9 ;  /* 0x0000400904004986 */ /* 0x0001e2000c10192c */
[----:B------:R-:W-:-:S13]  /*5340*/  ISETP.GT.AND P4, PT, R3, 0x88, P6 ;  /* 0x000000880300780c */ /* 0x000fda0003784270 */
[----:B0-----:R-:W-:Y:S05]  /*5350*/  @!P4 BRA `(.L_x_111) ;  /* 0x000000000004c947 */ /* 0x001fea0003800000 */
[----:B------:R0:W5:Y:S02]  /*5360*/  LDG.E.LTC128B R118, desc[UR44][R56.64+0x44] ;  /* 0x0000442c38767981 */ /* 0x000164000c1e1920 */
.L_x_111:
[----:B------:R-:W-:Y:S05]  /*5370*/  BSYNC B1 ;  /* 0x0000000000017941 */ /* 0x000fea0003800000 */
.L_x_110:
        /* <DEDUP_REMOVED lines=8> */
[----:B0-----:R-:W-:Y:S05]  /*5400*/  @!P4 BRA `(.L_x_113) ;  /* 0x000000000004c947 */ /* 0x001fea0003800000 */
[----:B------:R0:W5:Y:S02]  /*5410*/  LDG.E.LTC128B R118, desc[UR44][R10.64+0x60] ;  /* 0x0000602c0a767981 */ /* 0x000164000c1e1920 */
.L_x_113:
[----:B------:R-:W-:Y:S05]  /*5420*/  BSYNC B1 ;  /* 0x0000000000017941 */ /* 0x000fea0003800000 */
.L_x_112:
        /* <DEDUP_REMOVED lines=10> */
.L_x_115:
[----:B------:R-:W-:Y:S05]  /*54d0*/  BSYNC B1 ;  /* 0x0000000000017941 */ /* 0x000fea0003800000 */
.L_x_114:
[----:B-----5:R-:W-:Y:S01]  /*54e0*/  FMUL R4, R118, R89 ;  /* 0x0000005976047220 */ /* 0x020fe20000400000 */
[----:B------:R-:W-:Y:S01]  /*54f0*/  @P4 IMAD.MOV.U32 R5, RZ, RZ, R63 ;  /* 0x000000ffff054224 */ /* 0x000fe200078e003f */
[----:B------:R-:W-:Y:S02]  /*5500*/  BSSY B1, `(.L_x_116) ;  /* 0x0000008000017945 */ /* 0x000fe40003800000 */
[----:B------:R-:W-:Y:S01]  /*5510*/  FFMA R37, R37, R88, R4 ;  /* 0x0000005825257223 */ /* 0x000fe20000000004 */
[----:B------:R-:W-:-:S05]  /*5520*/  @P4 MOV R4, R62 ;  /* 0x0000003e00044202 */ /* 0x000fca0000000f00 */
[----:B------:R0:W-:Y:S01]  /*5530*/  @P4 STG.E desc[UR44][R4.64+0x64], R37 ;  /* 0x0000642504004986 */ /* 0x0001e2000c10192c */
[----:B------:R-:W-:-:S04]  /*5540*/  ISETP.NE.AND P4, PT, R102, RZ, PT ;  /* 0x000000ff6600720c */ /* 0x000fc80003f85270 */
[----:B------:R-:W-:-:S13]  /*5550*/  ISETP.GT.AND P4, PT, R3, 0x88, P4 ;  /* 0x000000880300780c */ /* 0x000fda0002784270 */
[----:B0-----:R-:W-:Y:S05]  /*5560*/  @!P4 BRA `(.L_x_117) ;  /* 0x000000000004c947 */ /* 0x001fea0003800000 */
[----:B------:R0:W5:Y:S02]  /*5570*/  LDG.E.LTC128B R118, desc[UR44][R56.64+0x60] ;  /* 0x0000602c38767981 */ /* 0x000164000c1e1920 */
.L_x_117:
[----:B------:R-:W-:Y:S05]  /*5580*/  BSYNC B1 ;  /* 0x0000000000017941 */ /* 0x000fea0003800000 */
.L_x_116:
        /* <DEDUP_REMOVED lines=9> */
.L_x_119:
[----:B------:R-:W-:Y:S05]  /*5620*/  BSYNC B1 ;  /* 0x0000000000017941 */ /* 0x000fea0003800000 */
.L_x_118:
        /* <DEDUP_REMOVED lines=10> */
.L_x_121:
[----:B------:R-:W-:Y:S05]  /*56d0*/  BSYNC B1 ;  /* 0x0000000000017941 */ /* 0x000fea0003800000 */
.L_x_120:
        /* <DEDUP_REMOVED lines=10> */
.L_x_123:
[----:B------:R-:W-:Y:S05]  /*5780*/  BSYNC B1 ;  /* 0x0000000000017941 */ /* 0x000fea0003800000 */
.L_x_122:
[----:B-----5:R-:W-:Y:S01]  /*5790*/  FMUL R4, R118, R89 ;  /* 0x0000005976047220 */ /* 0x020fe20000400000 */
[----:B------:R-:W-:Y:S01]  /*57a0*/  @P4 MOV R5, R63 ;  /* 0x0000003f00054202 */ /* 0x000fe20000000f00 */
        /* <DEDUP_REMOVED lines=8> */
.L_x_125:
[----:B------:R-:W-:Y:S05]  /*5830*/  BSYNC B1 ;  /* 0x0000000000017941 */ /* 0x000fea0003800000 */
.L_x_124:
        /* <DEDUP_REMOVED lines=9> */
.L_x_127:
[----:B------:R-:W-:Y:S05]  /*58d0*/  BSYNC B1 ;  /* 0x0000000000017941 */ /* 0x000fea0003800000 */
.L_x_126:
        /* <DEDUP_REMOVED lines=10> */
.L_x_129:
[----:B------:R-:W-:Y:S05]  /*5980*/  BSYNC B1 ;  /* 0x0000000000017941 */ /* 0x000fea0003800000 */
.L_x_128:
        /* <DEDUP_REMOVED lines=9> */
.L_x_131:
[----:B------:R-:W-:Y:S05]  /*5a20*/  BSYNC B1 ;  /* 0x0000000000017941 */ /* 0x000fea0003800000 */
.L_x_130:
        /* <DEDUP_REMOVED lines=9> */
.L_x_133:
[----:B------:R-:W-:Y:S05]  /*5ac0*/  BSYNC B1 ;  /* 0x0000000000017941 */ /* 0x000fea0003800000 */
.L_x_132:
[----:B-----5:R-:W-:Y:S01]  /*5ad0*/  FMUL R5, R118, R89 ;  /* 0x0000005976057220 */ /* 0x020fe20000400000 */
[----:B------:R-:W-:Y:S01]  /*5ae0*/  @P4 MOV R4, R6 ;  /* 0x0000000600044202 */ /* 0x000fe20000000f00 */
[----:B------:R-:W-:Y:S01]  /*5af0*/  BSSY B1, `(.L_x_134) ;  /* 0x0000007000017945 */ /* 0x000fe20003800000 */
[----:B------:R-:W-:Y:S01]  /*5b00*/  ISETP.GT.AND P5, PT, R3, 0x88, P5 ;  /* 0x000000880300780c */ /* 0x000fe20002fa4270 */
[----:B------:R-:W-:Y:S01]  /*5b10*/  FFMA R9, R46, R88, R5 ;  /* 0x000000582e097223 */ /* 0x000fe20000000005 */
[----:B------:R-:W-:-:S05]  /*5b20*/  @P4 IMAD.MOV.U32 R5, RZ, RZ, R7 ;  /* 0x000000ffff054224 */ /* 0x000fca00078e0007 */
[----:B------:R0:W-:Y:S06]  /*5b30*/  @P4 STG.E desc[UR44][R4.64+0xa0], R9 ;  /* 0x0000a00904004986 */ /* 0x0001ec000c10192c */
[----:B------:R-:W-:Y:S05]  /*5b40*/  @!P5 BRA `(.L_x_135) ;  /* 0x000000000004d947 */ /* 0x000fea0003800000 */
[----:B------:R0:W5:Y:S02]  /*5b50*/  LDG.E.LTC128B R118, desc[UR44][R56.64+0xa4] ;  /* 0x0000a42c38767981 */ /* 0x000164000c1e1920 */
.L_x_135:
[----:B------:R-:W-:Y:S05]  /*5b60*/  BSYNC B1 ;  /* 0x0000000000017941 */ /* 0x000fea0003800000 */
.L_x_134:
[----:B0----5:R-:W-:Y:S01]  /*5b70*/  FMUL R4, R118, R89 ;  /* 0x0000005976047220 */ /* 0x021fe20000400000 */
[----:B------:R-:W-:Y:S01]  /*5b80*/  @P5 IMAD.MOV.U32 R5, RZ, RZ, R7 ;  /* 0x000000ffff055224 */ /* 0x000fe200078e0007 */
[----:B------:R-:W-:Y:S01]  /*5b90*/  ISETP.GT.AND P4, PT, R3, 0x80, P3 ;  /* 0x000000800300780c */ /* 0x000fe20001f84270 */
[----:B------:R-:W-:Y:S01]  /*5ba0*/  BSSY B1, `(.L_x_136) ;  /* 0x0000006000017945 */ /* 0x000fe20003800000 */
[----:B------:R-:W-:Y:S01]  /*5bb0*/  FFMA R47, R47, R88, R4 ;  /* 0x000000582f2f7223 */ /* 0x000fe20000000004 */
[----:B------:R-:W-:-:S05]  /*5bc0*/  @P5 IMAD.MOV.U32 R4, RZ, RZ, R6 ;  /* 0x000000ffff045224 */ /* 0x000fca00078e0006 */
[----:B------:R0:W-:Y:S05]  /*5bd0*/  @P5 STG.E desc[UR44][R4.64+0xa4], R47 ;  /* 0x0000a42f04005986 */ /* 0x0001ea000c10192c */
[----:B------:R-:W-:Y:S05]  /*5be0*/  @!P4 BRA `(.L_x_137) ;  /* 0x000000000004c947 */ /* 0x000fea0003800000 */
[----:B------:R0:W5:Y:S02]  /*5bf0*/  LDG.E.LTC128B R118, desc[UR44][R10.64+0xc0] ;  /* 0x0000c02c0a767981 */ /* 0x000164000c1e1920 */
.L_x_137:
[----:B------:R-:W-:Y:S05]  /*5c00*/  BSYNC B1 ;  /* 0x0000000000017941 */ /* 0x000fea0003800000 */
.L_x_136:
        /* <DEDUP_REMOVED lines=9> */
.L_x_139:
[----:B------:R-:W-:Y:S05]  /*5ca0*/  BSYNC B1 ;  /* 0x0000000000017941 */ /* 0x000fea0003800000 */
.L_x_138:
        /* <DEDUP_REMOVED lines=9> */
.L_x_141:
[----:B------:R-:W-:Y:S05]  /*5d40*/  BSYNC B1 ;  /* 0x0000000000017941 */ /* 0x000fea0003800000 */
.L_x_140:
[----:B0----5:R-:W-:Y:S01]  /*5d50*/  FMUL R5, R118, R89 ;  /* 0x0000005976057220 */ /* 0x021fe20000400000 */
        /* <DEDUP_REMOVED lines=8> */
.L_x_143:
[----:B------:R-:W-:Y:S05]  /*5de0*/  BSYNC B1 ;  /* 0x0000000000017941 */ /* 0x000fea0003800000 */
.L_x_142:
        /* <DEDUP_REMOVED lines=9> */
.L_x_145:
[----:B------:R-:W-:Y:S05]  /*5e80*/  BSYNC B1 ;  /* 0x0000000000017941 */ /* 0x000fea0003800000 */
.L_x_144:
        /* <DEDUP_REMOVED lines=9> */
.L_x_147:
[----:B------:R-:W-:Y:S05]  /*5f20*/  BSYNC B1 ;  /* 0x0000000000017941 */ /* 0x000fea0003800000 */
.L_x_146:
[----:B0----5:R-:W-:Y:S01]  /*5f30*/  FMUL R4, R118, R89 ;  /* 0x0000005976047220 */ /* 0x021fe20000400000 */
[----:B------:R-:W-:Y:S01]  /*5f40*/  ISETP.GT.AND P1, PT, R3, 0x88, P1 ;  /* 0x000000880300780c */ /* 0x000fe20000f24270 */
[----:B------:R-:W-:Y:S02]  /*5f50*/  BSSY B1, `(.L_x_148) ;  /* 0x0000005000017945 */ /* 0x000fe40003800000 */
[----:B------:R-:W-:-:S05]  /*5f60*/  FFMA R53, R53, R88, R4 ;  /* 0x0000005835357223 */ /* 0x000fca0000000004 */
[----:B------:R0:W-:Y:S05]  /*5f70*/  @P2 STG.E desc[UR44][R62.64+0xe4], R53 ;  /* 0x0000e4353e002986 */ /* 0x0001ea000c10192c */
[----:B------:R-:W-:Y:S05]  /*5f80*/  @!P1 BRA `(.L_x_149) ;  /* 0x0000000000049947 */ /* 0x000fea0003800000 */
[----:B------:R0:W5:Y:S02]  /*5f90*/  LDG.E.LTC128B R118, desc[UR44][R56.64+0xe0] ;  /* 0x0000e02c38767981 */ /* 0x000164000c1e1920 */
.L_x_149:
[----:B------:R-:W-:Y:S05]  /*5fa0*/  BSYNC B1 ;  /* 0x0000000000017941 */ /* 0x000fea0003800000 */
.L_x_148:
[----:B-----5:R-:W-:Y:S01]  /*5fb0*/  FMUL R5, R118, R89 ;  /* 0x0000005976057220 */ /* 0x020fe20000400000 */
        /* <DEDUP_REMOVED lines=8> */
.L_x_151:
[----:B------:R-:W-:Y:S05]  /*6040*/  BSYNC B1 ;  /* 0x0000000000017941 */ /* 0x000fea0003800000 */
.L_x_150:
[----:B-----5:R-:W-:-:S04]  /*6050*/  FMUL R118, R118, R89 ;  /* 0x0000005976767220 */ /* 0x020fc80000400000 */
[----:B------:R-:W-:Y:S01]  /*6060*/  FFMA R55, R55, R88, R118 ;  /* 0x0000005837377223 */ /* 0x000fe20000000076 */
[----:B------:R-:W-:Y:S06]  /*6070*/  @!P0 BRA `(.L_x_152) ;  /* 0x00000010007c8947 */ /* 0x000fec0003800000 */
[----:B------:R0:W-:Y:S01]  /*6080*/  STG.E desc[UR44][R6.64+0xe4], R55 ;  /* 0x0000e43706007986 */ /* 0x0001e2000c10192c */
[----:B------:R-:W-:Y:S05]  /*6090*/  BRA `(.L_x_152) ;  /* 0x0000001000747947 */ /* 0x000fea0003800000 */
.L_x_29:
[----:B------:R-:W-:Y:S01]  /*60a0*/  ULDC.64 UR4, c[0x0][0x5c0] ;  /* 0x0001700000047ab9 */ /* 0x000fe20000000a00 */
[----:B------:R-:W-:Y:S01]  /*60b0*/  ISETP.GT.AND P4, PT, R4, 0x1, PT ;  /* 0x000000010400780c */ /* 0x000fe20003f84270 */
[-C--:B------:R-:W-:Y:S01]  /*60c0*/  FMUL R5, R56, R88.reuse ;  /* 0x0000005838057220 */ /* 0x080fe20000400000 */
[----:B------:R-:W-:Y:S01]  /*60d0*/  LEA R8, P1, R12, UR4, 0x2 ;  /* 0x000000040c087c11 */ /* 0x000fe2000f8210ff */
[-C--:B------:R-:W-:Y:S01]  /*60e0*/  FMUL R57, R57, R88.reuse ;  /* 0x0000005839397220 */ /* 0x080fe20000400000 */
[----:B------:R-:W-:Y:S01]  /*60f0*/  SHF.L.U64.HI R7, R90, 0x2, R93 ;  /* 0x000000025a077819 */ /* 0x000fe2000001025d */
[----:B------:R-:W-:Y:S01]  /*6100*/  IMAD.SHL.U32 R101, R91, 0x4, RZ ;  /* 0x000000045b657824 */ /* 0x000fe200078e00ff */
[----:B------:R-:W-:Y:S01]  /*6110*/  LEA.HI.X R9, R12, UR5, R15, 0x2, P1 ;  /* 0x000000050c097c11 */ /* 0x000fe200088f140f */
[----:B------:R-:W-:Y:S01]  /*6120*/  IMAD.SHL.U32 R15, R90, 0x4, RZ ;  /* 0x000000045a0f7824 */ /* 0x000fe200078e00ff */
[----:B------:R-:W-:Y:S01]  /*6130*/  ISETP.GT.AND P1, PT, R3, RZ, P4 ;  /* 0x000000ff0300720c */ /* 0x000fe20002724270 */
[-C--:B------:R-:W-:Y:S01]  /*6140*/  FMUL R59, R59, R88.reuse ;  /* 0x000000583b3b7220 */ /* 0x080fe20000400000 */
[----:B------:R-:W-:Y:S01]  /*6150*/  SHF.L.U64.HI R19, R91, 0x2, R92 ;  /* 0x000000025b137819 */ /* 0x000fe2000001025c */
[----:B------:R0:W-:Y:S01]  /*6160*/  @P0 STG.E desc[UR44][R8.64], R5 ;  /* 0x0000000508000986 */ /* 0x0001e2000c10192c */
[----:B------:R-:W-:Y:S01]  /*6170*/  ISETP.GT.AND P0, PT, R3, 0x8, P4 ;  /* 0x000000080300780c */ /* 0x000fe20002704270 */
[----:B------:R-:W-:Y:S01]  /*6180*/  FMUL R13, R58, R88 ;  /* 0x000000583a0d7220 */ /* 0x000fe20000400000 */
[----:B------:R-:W-:Y:S01]  /*6190*/  IADD3 R10, P2, R15, R8, RZ ;  /* 0x000000080f0a7210 */ /* 0x000fe20007f5e0ff */
[-C--:B------:R-:W-:Y:S01]  /*61a0*/  FMUL R61, R61, R88.reuse ;  /* 0x000000583d3d7220 */ /* 0x080fe20000400000 */
[C---:B------:R-:W-:Y:S01]  /*61b0*/  ISETP.GT.AND P5, PT, R4.reuse, 0x8, PT ;  /* 0x000000080400780c */ /* 0x040fe20003fa4270 */
[-C--:B------:R-:W-:Y:S01]  /*61c0*/  FMUL R63, R63, R88.reuse ;  /* 0x000000583f3f7220 */ /* 0x080fe20000400000 */
[-C--:B------:R-:W-:Y:S01]  /*61d0*/  IADD3.X R11, R7, R9.reuse, RZ, P2, !PT ;  /* 0x00000009070b7210 */ /* 0x080fe200017fe4ff */
[----:B------:R-:W-:Y:S01]  /*61e0*/  FMUL R65, R65, R88 ;  /* 0x0000005841417220 */ /* 0x000fe20000400000 */
[----:B------:R-:W-:Y:S01]  /*61f0*/  ISETP.GT.AND P4, PT, R4, 0x9, PT ;  /* 0x000000090400780c */ /* 0x000fe20003f84270 */
[----:B------:R-:W-:Y:S01]  /*6200*/  @P1 STG.E desc[UR44][R8.64+0x4], R57 ;  /* 0x0000043908001986 */ /* 0x000fe2000c10192c */
[----:B------:R-:W-:Y:S01]  /*6210*/  IADD3 R6, P1, P2, R101, R8, R15 ;  /* 0x0000000865067210 */ /* 0x000fe20007a3e00f */
[-C--:B0-----:R-:W-:Y:S01]  /*6220*/  FMUL R5, R60, R88.reuse ;  /* 0x000000583c057220 */ /* 0x081fe20000400000 */
[----:B------:R-:W-:Y:S01]  /*6230*/  ISETP.GT.AND P3, PT, R3, 0x8, P6 ;  /* 0x000000080300780c */ /* 0x000fe20003764270 */
[----:B------:R-:W-:Y:S01]  /*6240*/  @P0 STG.E desc[UR44][R10.64+0x4], R59 ;  /* 0x0000043b0a000986 */ /* 0x000fe2000c10192c */
[----:B------:R-:W-:Y:S01]  /*6250*/  IADD3.X R7, R19, R9, R7, P1, P2 ;  /* 0x0000000913077210 */ /* 0x000fe20000fe4407 */
[-C--:B------:R-:W-:Y:S01]  /*6260*/  FMUL R67, R67, R88.reuse ;  /* 0x0000005843437220 */ /* 0x080fe20000400000 */
[----:B------:R-:W-:Y:S01]  /*6270*/  ISETP.GT.AND P1, PT, R3, RZ, P5 ;  /* 0x000000ff0300720c */ /* 0x000fe20002f24270 */
[-C--:B------:R-:W-:Y:S01]  /*6280*/  FMUL R69, R69, R88.reuse ;  /* 0x0000005845457220 */ /* 0x080fe20000400000 */
[----:B------:R-:W-:Y:S01]  /*6290*/  ISETP.GT.AND P0, PT, R3, RZ, P4 ;  /* 0x000000ff0300720c */ /* 0x000fe20002704270 */
[-C--:B------:R-:W-:Y:S01]  /*62a0*/  FMUL R71, R71, R88.reuse ;  /* 0x0000005847477220 */ /* 0x080fe20000400000 */
[C---:B------:R-:W-:Y:S01]  /*62b0*/  ISETP.GT.AND P2, PT, R4.reuse, 0x11, PT ;  /* 0x000000110400780c */ /* 0x040fe20003f44270 */
[-C--:B------:R-:W-:Y:S01]  /*62c0*/  FMUL R73, R73, R88.reuse ;  /* 0x0000005849497220 */ /* 0x080fe20000400000 */
[-C--:B------:R-:W-:Y:S01]  /*62d0*/  FMUL R75, R75, R88.reuse ;  /* 0x000000584b4b7220 */ /* 0x080fe20000400000 */
[-C--:B------:R-:W-:Y:S01]  /*62e0*/  FMUL R77, R77, R88.reuse ;  /* 0x000000584d4d7220 */ /* 0x080fe20000400000 */
[-C--:B------:R-:W-:Y:S01]  /*62f0*/  FMUL R79, R79, R88.reuse ;  /* 0x000000584f4f7220 */ /* 0x080fe20000400000 */
[----:B------:R0:W-:Y:S01]  /*6300*/  @P3 STG.E desc[UR44][R10.64], R13 ;  /* 0x0000000d0a003986 */ /* 0x0001e2000c10192c */
[C---:B------:R-:W-:Y:S01]  /*6310*/  ISETP.GT.AND P3, PT, R4.reuse, 0x10, PT ;  /* 0x000000100400780c */ /* 0x040fe20003f64270 */
[-C--:B------:R-:W-:Y:S01]  /*6320*/  FMUL R81, R81, R88.reuse ;  /* 0x0000005851517220 */ /* 0x080fe20000400000 */
[-C--:B------:R-:W-:Y:S01]  /*6330*/  FMUL R83, R83, R88.reuse ;  /* 0x0000005853537220 */ /* 0x080fe20000400000 */
[----:B------:R1:W-:Y:S01]  /*6340*/  @P1 STG.E desc[UR44][R8.64+0x20], R5 ;  /* 0x0000200508001986 */ /* 0x0003e2000c10192c */
[----:B------:R-:W-:Y:S01]  /*6350*/  ISETP.GT.AND P1, PT, R3, 0x8, P5 ;  /* 0x000000080300780c */ /* 0x000fe20002f24270 */
[-C--:B------:R-:W-:Y:S01]  /*6360*/  FMUL R85, R85, R88.reuse ;  /* 0x0000005855557220 */ /* 0x080fe20000400000 */
[C---:B------:R-:W-:Y:S01]  /*6370*/  ISETP.GT.AND P5, PT, R4.reuse, 0x28, PT ;  /* 0x000000280400780c */ /* 0x040fe20003fa4270 */
[----:B------:R-:W-:Y:S01]  /*6380*/  @P0 STG.E desc[UR44][R8.64+0x24], R61 ;  /* 0x0000243d08000986 */ /* 0x000fe2000c10192c */
[----:B------:R-:W-:Y:S01]  /*6390*/  ISETP.GT.AND P0, PT, R3, 0x8, P4 ;  /* 0x000000080300780c */ /* 0x000fe20002704270 */
[-C--:B------:R-:W-:Y:S01]  /*63a0*/  FMUL R87, R87, R88.reuse ;  /* 0x0000005857577220 */ /* 0x080fe20000400000 */
[----:B------:R-:W-:Y:S01]  /*63b0*/  ISETP.GT.AND P4, PT, R4, 0x30, PT ;  /* 0x000000300400780c */ /* 0x000fe20003f84270 */
[-C--:B0-----:R-:W-:Y:S01]  /*63c0*/  FMUL R13, R62, R88.reuse ;  /* 0x000000583e0d7220 */ /* 0x081fe20000400000 */
[----:B------:R-:W-:Y:S01]  /*63d0*/  P2R R57, PR, RZ, 0x20 ;  /* 0x00000020ff397803 */ /* 0x000fe20000000000 */
[-C--:B------:R-:W-:Y:S01]  /*63e0*/  FMUL R25, R25, R88.reuse ;  /* 0x0000005819197220 */ /* 0x080fe20000400000 */
[-C--:B------:R-:W-:Y:S01]  /*63f0*/  FMUL R27, R27, R88.reuse ;  /* 0x000000581b1b7220 */ /* 0x080fe20000400000 */
[-C--:B-1----:R-:W-:Y:S01]  /*6400*/  FMUL R5, R64, R88.reuse ;  /* 0x0000005840057220 */ /* 0x082fe20000400000 */
[-C--:B------:R-:W-:Y:S01]  /*6410*/  FMUL R29, R29, R88.reuse ;  /* 0x000000581d1d7220 */ /* 0x080fe20000400000 */
[----:B------:R0:W-:Y:S01]  /*6420*/  @P1 STG.E desc[UR44][R10.64+0x20], R13 ;  /* 0x0000200d0a001986 */ /* 0x0001e2000c10192c */
[----:B------:R-:W-:Y:S01]  /*6430*/  ISETP.GT.AND P1, PT, R4, 0x19, PT ;  /* 0x000000190400780c */ /* 0x000fe20003f24270 */
[-C--:B------:R-:W-:Y:S01]  /*6440*/  FMUL R31, R31, R88.reuse ;  /* 0x000000581f1f7220 */ /* 0x080fe20000400000 */
[-C--:B------:R-:W-:Y:S01]  /*6450*/  FMUL R33, R33, R88.reuse ;  /* 0x0000005821217220 */ /* 0x080fe20000400000 */
[----:B------:R-:W-:Y:S01]  /*6460*/  @P0 STG.E desc[UR44][R10.64+0x24], R63 ;  /* 0x0000243f0a000986 */ /* 0x000fe2000c10192c */
[----:B------:R-:W-:Y:S01]  /*6470*/  ISETP.GT.AND P0, PT, R3, RZ, P3 ;  /* 0x000000ff0300720c */ /* 0x000fe20001f04270 */
[-C--:B------:R-:W-:Y:S01]  /*6480*/  FMUL R35, R35, R88.reuse ;  /* 0x0000005823237220 */ /* 0x080fe20000400000 */
[-C--:B------:R-:W-:Y:S01]  /*6490*/  FMUL R37, R37, R88.reuse ;  /* 0x0000005825257220 */ /* 0x080fe20000400000 */
[-C--:B------:R-:W-:Y:S01]  /*64a0*/  FMUL R39, R39, R88.reuse ;  /* 0x0000005827277220 */ /* 0x080fe20000400000 */
[-C--:B------:R-:W-:Y:S01]  /*64b0*/  FMUL R41, R41, R88.reuse ;  /* 0x0000005829297220 */ /* 0x080fe20000400000 */
[-C--:B------:R-:W-:Y:S01]  /*64c0*/  FMUL R43, R43, R88.reuse ;  /* 0x000000582b2b7220 */ /* 0x080fe20000400000 */
[-C--:B------:R-:W-:Y:S01]  /*64d0*/  FMUL R45, R45, R88.reuse ;  /* 0x000000582d2d7220 */ /* 0x080fe20000400000 */
[-C--:B0-----:R-:W-:Y:S01]  /*64e0*/  FMUL R13, R66, R88.reuse ;  /* 0x00000058420d7220 */ /* 0x081fe20000400000 */
[-C--:B------:R-:W-:Y:S01]  /*64f0*/  FMUL R47, R47, R88.reuse ;  /* 0x000000582f2f7220 */ /* 0x080fe20000400000 */
[-C--:B------:R-:W-:Y:S01]  /*6500*/  FMUL R49, R49, R88.reuse ;  /* 0x0000005831317220 */ /* 0x080fe20000400000 */
[-C--:B------:R-:W-:Y:S01]  /*6510*/  FMUL R51, R51, R88.reuse ;  /* 0x0000005833337220 */ /* 0x080fe20000400000 */
[-C--:B------:R-:W-:Y:S01]  /*6520*/  FMUL R53, R53, R88.reuse ;  /* 0x0000005835357220 */ /* 0x080fe20000400000 */
[-C--:B------:R-:W-:Y:S01]  /*6530*/  FMUL R55, R55, R88.reuse ;  /* 0x0000005837377220 */ /* 0x080fe20000400000 */
[----:B------:R0:W-:Y:S01]  /*6540*/  @P0 STG.E desc[UR44][R8.64+0x40], R5 ;  /* 0x0000400508000986 */ /* 0x0001e2000c10192c */
[----:B------:R-:W-:Y:S01]  /*6550*/  ISETP.GT.AND P0, PT, R3, RZ, P2 ;  /* 0x000000ff0300720c */ /* 0x000fe20001704270 */
[----:B0-----:R-:W-:-:S12]  /*6560*/  FMUL R5, R68, R88 ;  /* 0x0000005844057220 */ /* 0x001fd80000400000 */
[----:B------:R-:W-:Y:S01]  /*6570*/  @P0 STG.E desc[UR44][R8.64+0x44], R65 ;  /* 0x0000444108000986 */ /* 0x000fe2000c10192c */
[----:B------:R-:W-:Y:S02]  /*6580*/  ISETP.GT.AND P0, PT, R3, 0x8, P3 ;  /* 0x000000080300780c */ /* 0x000fe40001f04270 */
[----:B------:R-:W-:-:S04]  /*6590*/  ISETP.GT.AND P3, PT, R4, 0x29, PT ;  /* 0x000000290400780c */ /* 0x000fc80003f64270 */
[----:B------:R-:W-:-:S07]  /*65a0*/  P2R R56, PR, RZ, 0x8 ;  /* 0x00000008ff387803 */ /* 0x000fce0000000000 */
[----:B------:R0:W-:Y:S01]  /*65b0*/  @P0 STG.E desc[UR44][R10.64+0x40], R13 ;  /* 0x0000400d0a000986 */ /* 0x0001e2000c10192c */
[----:B------:R-:W-:Y:S02]  /*65c0*/  ISETP.GT.AND P0, PT, R3, 0x8, P2 ;  /* 0x000000080300780c */ /* 0x000fe40001704270 */
[----:B------:R-:W-:Y:S01]  /*65d0*/  ISETP.GT.AND P2, PT, R4, 0x18, PT ;  /* 0x000000180400780c */ /* 0x000fe20003f44270 */
[----:B0-----:R-:W-:-:S10]  /*65e0*/  FMUL R13, R70, R88 ;  /* 0x00000058460d7220 */ /* 0x001fd40000400000 */
[----:B------:R-:W-:Y:S01]  /*65f0*/  @P0 STG.E desc[UR44][R10.64+0x44], R67 ;  /* 0x000044430a000986 */ /* 0x000fe2000c10192c */
[----:B------:R-:W-:-:S13]  /*6600*/  ISETP.GT.AND P0, PT, R3, RZ, P2 ;  /* 0x000000ff0300720c */ /* 0x000fda0001704270 */
[----:B------:R0:W-:Y:S01]  /*6610*/  @P0 STG.E desc[UR44][R8.64+0x60], R5 ;  /* 0x0000600508000986 */ /* 0x0001e2000c10192c */
[----:B------:R-:W-:Y:S01]  /*6620*/  ISETP.GT.AND P0, PT, R3, RZ, P1 ;  /* 0x000000ff0300720c */ /* 0x000fe20000f04270 */
[----:B0-----:R-:W-:-:S12]  /*6630*/  FMUL R5, R72, R88 ;  /* 0x0000005848057220 */ /* 0x001fd80000400000 */
[----:B------:R-:W-:Y:S01]  /*6640*/  @P0 STG.E desc[UR44][R8.64+0x64], R69 ;  /* 0x0000644508000986 */ /* 0x000fe2000c10192c */
[----:B------:R-:W-:Y:S02]  /*6650*/  ISETP.GT.AND P0, PT, R3, 0x8, P2 ;  /* 0x000000080300780c */ /* 0x000fe40001704270 */
[----:B------:R-:W-:-:S11]  /*6660*/  ISETP.GT.AND P2, PT, R4, 0x20, PT ;  /* 0x000000200400780c */ /* 0x000fd60003f44270 */
        /* <DEDUP_REMOVED lines=13> */
[----:B------:R-:W-:Y:S01]  /*6740*/  ISETP.GT.AND P0, PT, R3, 0x8, P1 ;  /* 0x000000080300780c */ /* 0x000fe20000f04270 */
[----:B0-----:R-:W-:-:S12]  /*6750*/  FMUL R13, R78, R88 ;  /* 0x000000584e0d7220 */ /* 0x001fd80000400000 */
[----:B------:R-:W-:Y:S01]  /*6760*/  @P0 STG.E desc[UR44][R10.64+0x84], R75 ;  /* 0x0000844b0a000986 */ /* 0x000fe2000c10192c */
[----:B------:R-:W-:-:S13]  /*6770*/  ISETP.GT.AND P0, PT, R3, RZ, P5 ;  /* 0x000000ff0300720c */ /* 0x000fda0002f04270 */
[----:B------:R0:W-:Y:S01]  /*6780*/  @P0 STG.E desc[UR44][R8.64+0xa0], R5 ;  /* 0x0000a00508000986 */ /* 0x0001e2000c10192c */
[----:B------:R-:W-:Y:S01]  /*6790*/  ISETP.GT.AND P0, PT, R3, RZ, P3 ;  /* 0x000000ff0300720c */ /* 0x000fe20001f04270 */
[----:B0-----:R-:W-:-:S12]  /*67a0*/  FMUL R5, R80, R88 ;  /* 0x0000005850057220 */ /* 0x001fd80000400000 */
[----:B------:R-:W-:Y:S01]  /*67b0*/  @P0 STG.E desc[UR44][R8.64+0xa4], R77 ;  /* 0x0000a44d08000986 */ /* 0x000fe2000c10192c */
[----:B------:R-:W-:-:S13]  /*67c0*/  ISETP.GT.AND P0, PT, R3, 0x8, P5 ;  /* 0x000000080300780c */ /* 0x000fda0002f04270 */
[----:B------:R0:W-:Y:S01]  /*67d0*/  @P0 STG.E desc[UR44][R10.64+0xa0], R13 ;  /* 0x0000a00d0a000986 */ /* 0x0001e2000c10192c */
[C---:B------:R-:W-:Y:S02]  /*67e0*/  ISETP.GT.AND P0, PT, R3.reuse, 0x8, P3 ;  /* 0x000000080300780c */ /* 0x040fe40001f04270 */
[----:B------:R-:W-:Y:S01]  /*67f0*/  ISETP.GT.AND P3, PT, R3, 0x8, P2 ;  /* 0x000000080300780c */ /* 0x000fe20001764270 */
[----:B0-----:R-:W-:-:S10]  /*6800*/  FMUL R13, R82, R88 ;  /* 0x00000058520d7220 */ /* 0x001fd40000400000 */
[----:B------:R-:W-:Y:S01]  /*6810*/  @P0 STG.E desc[UR44][R10.64+0xa4], R79 ;  /* 0x0000a44f0a000986 */ /* 0x000fe2000c10192c */
[----:B------:R-:W-:-:S13]  /*6820*/  ISETP.GT.AND P0, PT, R3, RZ, P4 ;  /* 0x000000ff0300720c */ /* 0x000fda0002704270 */
[----:B------:R0:W-:Y:S01]  /*6830*/  @P0 STG.E desc[UR44][R8.64+0xc0], R5 ;  /* 0x0000c00508000986 */ /* 0x0001e2000c10192c */
[----:B------:R-:W-:-:S04]  /*6840*/  ISETP.GT.AND P0, PT, R4, 0x31, PT ;  /* 0x000000310400780c */ /* 0x000fc80003f04270 */
[----:B------:R-:W-:Y:S01]  /*6850*/  ISETP.GT.AND P1, PT, R3, RZ, P0 ;  /* 0x000000ff0300720c */ /* 0x000fe20000724270 */
[----:B0-----:R-:W-:-:S12]  /*6860*/  FMUL R5, R84, R88 ;  /* 0x0000005854057220 */ /* 0x001fd80000400000 */
[----:B------:R-:W-:Y:S01]  /*6870*/  @P1 STG.E desc[UR44][R8.64+0xc4], R81 ;  /* 0x0000c45108001986 */ /* 0x000fe2000c10192c */
[----:B------:R-:W-:-:S13]  /*6880*/  ISETP.GT.AND P1, PT, R3, 0x8, P4 ;  /* 0x000000080300780c */ /* 0x000fda0002724270 */
[----:B------:R0:W-:Y:S01]  /*6890*/  @P1 STG.E desc[UR44][R10.64+0xc0], R13 ;  /* 0x0000c00d0a001986 */ /* 0x0001e2000c10192c */
[----:B------:R-:W-:-:S13]  /*68a0*/  ISETP.GT.AND P1, PT, R3, 0x8, P0 ;  /* 0x000000080300780c */ /* 0x000fda0000724270 */
[----:B------:R-:W-:Y:S01]  /*68b0*/  @P1 STG.E desc[UR44][R10.64+0xc4], R83 ;  /* 0x0000c4530a001986 */ /* 0x000fe2000c10192c */
[----:B------:R-:W-:-:S05]  /*68c0*/  IADD3 R14, P1, R101, R10, RZ ;  /* 0x0000000a650e7210 */ /* 0x000fca0007f3e0ff */
[----:B------:R-:W-:Y:S01]  /*68d0*/  IMAD.X R15, R19, 0x1, R11, P1 ;  /* 0x00000001130f7824 */ /* 0x000fe200008e060b */
[----:B------:R-:W-:-:S13]  /*68e0*/  ISETP.GT.AND P1, PT, R3, RZ, P2 ;  /* 0x000000ff0300720c */ /* 0x000fda0001724270 */
[----:B------:R1:W-:Y:S01]  /*68f0*/  @P1 STG.E desc[UR44][R8.64+0xe0], R5 ;  /* 0x0000e00508001986 */ /* 0x0003e2000c10192c */
[----:B------:R-:W-:-:S05]  /*6900*/  IADD3 R20, P1, R101, R10, RZ ;  /* 0x0000000a65147210 */ /* 0x000fca0007f3e0ff */
[----:B------:R-:W-:Y:S01]  /*6910*/  IMAD.X R21, R19, 0x1, R11, P1 ;  /* 0x0000000113157824 */ /* 0x000fe200008e060b */
[----:B------:R-:W-:-:S05]  /*6920*/  IADD3 R12, P1, R101, R8, RZ ;  /* 0x00000008650c7210 */ /* 0x000fca0007f3e0ff */
[----:B0-----:R-:W-:Y:S01]  /*6930*/  IMAD.X R13, R19, 0x1, R9, P1 ;  /* 0x00000001130d7824 */ /* 0x001fe200008e0609 */
[----:B------:R-:W-:Y:S01]  /*6940*/  ISETP.GT.AND P1, PT, R4, 0x39, PT ;  /* 0x000000390400780c */ /* 0x000fe20003f24270 */
[-C--:B------:R-:W-:Y:S01]  /*6950*/  FMUL R19, R86, R88.reuse ;  /* 0x0000005856137220 */ /* 0x080fe20000400000 */
[----:B-1----:R-:W-:Y:S02]  /*6960*/  FMUL R5, R24, R88 ;  /* 0x0000005818057220 */ /* 0x002fe40000400000 */
[----:B------:R-:W-:-:S13]  /*6970*/  ISETP.GT.AND P5, PT, R3, RZ, P1 ;  /* 0x000000ff0300720c */ /* 0x000fda0000fa4270 */
[----:B------:R-:W-:Y:S01]  /*6980*/  @P5 STG.E desc[UR44][R8.64+0xe4], R85 ;  /* 0x0000e45508005986 */ /* 0x000fe2000c10192c */
[----:B------:R-:W-:-:S03]  /*6990*/  ISETP.GT.AND P5, PT, R4, 0x1, PT ;  /* 0x000000010400780c */ /* 0x000fc60003fa4270 */
[----:B------:R0:W-:Y:S01]  /*69a0*/  @P3 STG.E desc[UR44][R10.64+0xe0], R19 ;  /* 0x0000e0130a003986 */ /* 0x0001e2000c10192c */
[C---:B------:R-:W-:Y:S02]  /*69b0*/  ISETP.GT.AND P3, PT, R3.reuse, 0x8, P1 ;  /* 0x000000080300780c */ /* 0x040fe40000f64270 */
[----:B------:R-:W-:Y:S01]  /*69c0*/  ISETP.GT.AND P5, PT, R3, 0x80, P5 ;  /* 0x000000800300780c */ /* 0x000fe20002fa4270 */
[----:B0-----:R-:W-:-:S10]  /*69d0*/  FMUL R19, R26, R88 ;  /* 0x000000581a137220 */ /* 0x001fd40000400000 */
[----:B------:R0:W-:Y:S01]  /*69e0*/  @P3 STG.E desc[UR44][R10.64+0xe4], R87 ;  /* 0x0000e4570a003986 */ /* 0x0001e2000c10192c */
[C---:B------:R-:W-:Y:S01]  /*69f0*/  ISETP.GT.AND P3, PT, R3.reuse, 0x80, P6 ;  /* 0x000000800300780c */ /* 0x040fe20003764270 */
[----:B------:R-:W-:Y:S01]  /*6a00*/  @P5 IMAD.MOV.U32 R8, RZ, RZ, R12 ;  /* 0x000000ffff085224 */ /* 0x000fe200078e000c */
[----:B------:R-:W-:Y:S01]  /*6a10*/  ISETP.GT.AND P6, PT, R3, 0x88, P6 ;  /* 0x000000880300780c */ /* 0x000fe200037c4270 */
[----:B------:R-:W-:Y:S02]  /*6a20*/  @P5 IMAD.MOV.U32 R9, RZ, RZ, R13 ;  /* 0x000000ffff095224 */ /* 0x000fe400078e000d */
[----:B0-----:R-:W-:-:S08]  /*6a30*/  FMUL R11, R30, R88 ;  /* 0x000000581e0b7220 */ /* 0x001fd00000400000 */
[----:B------:R0:W-:Y:S01]  /*6a40*/  @P3 STG.E desc[UR44][R12.64], R5 ;  /* 0x000000050c003986 */ /* 0x0001e2000c10192c */
[----:B------:R-:W-:-:S03]  /*6a50*/  ISETP.NE.AND P3, PT, R56, RZ, PT ;  /* 0x000000ff3800720c */ /* 0x000fc60003f65270 */
[----:B------:R-:W-:Y:S01]  /*6a60*/  @P5 STG.E desc[UR44][R8.64+0x4], R25 ;  /* 0x0000041908005986 */ /* 0x000fe2000c10192c */
[----:B------:R-:W-:-:S03]  /*6a70*/  ISETP.NE.AND P5, PT, R57, RZ, PT ;  /* 0x000000ff3900720c */ /* 0x000fc60003fa5270 */
[----:B------:R1:W-:Y:S01]  /*6a80*/  @P6 STG.E desc[UR44][R14.64], R19 ;  /* 0x000000130e006986 */ /* 0x0003e2000c10192c */
[----:B------:R-:W-:Y:S01]  /*6a90*/  ISETP.GT.AND P6, PT, R4, 0x1, PT ;  /* 0x000000010400780c */ /* 0x000fe20003fc4270 */
[----:B0-----:R-:W-:-:S03]  /*6aa0*/  FMUL R5, R28, R88 ;  /* 0x000000581c057220 */ /* 0x001fc60000400000 */
[----:B------:R-:W-:Y:S01]  /*6ab0*/  ISETP.GT.AND P6, PT, R3, 0x88, P6 ;  /* 0x000000880300780c */ /* 0x000fe200037c4270 */
[----:B-1----:R-:W-:-:S12]  /*6ac0*/  FMUL R15, R44, R88 ;  /* 0x000000582c0f7220 */ /* 0x002fd80000400000 */
[----:B------:R-:W-:Y:S01]  /*6ad0*/  @P6 STG.E desc[UR44][R20.64+0x4], R27 ;  /* 0x0000041b14006986 */ /* 0x000fe2000c10192c */
[----:B------:R-:W-:-:S04]  /*6ae0*/  ISETP.GT.AND P6, PT, R4, 0x8, PT ;  /* 0x000000080400780c */ /* 0x000fc80003fc4270 */
[----:B------:R-:W-:-:S13]  /*6af0*/  ISETP.GT.AND P6, PT, R3, 0x80, P6 ;  /* 0x000000800300780c */ /* 0x000fda00037c4270 */
[----:B------:R-:W-:Y:S02]  /*6b00*/  @P6 IMAD.MOV.U32 R8, RZ, RZ, R12 ;  /* 0x000000ffff086224 */ /* 0x000fe400078e000c */
[----:B------:R-:W-:-:S05]  /*6b10*/  @P6 IMAD.MOV.U32 R9, RZ, RZ, R13 ;  /* 0x000000ffff096224 */ /* 0x000fca00078e000d */
[----:B------:R0:W-:Y:S01]  /*6b20*/  @P6 STG.E desc[UR44][R8.64+0x20], R5 ;  /* 0x0000200508006986 */ /* 0x0001e2000c10192c */
[----:B------:R-:W-:-:S04]  /*6b30*/  ISETP.GT.AND P6, PT, R4, 0x9, PT ;  /* 0x000000090400780c */ /* 0x000fc80003fc4270 */
[----:B------:R-:W-:Y:S01]  /*6b40*/  ISETP.GT.AND P6, PT, R3, 0x80, P6 ;  /* 0x000000800300780c */ /* 0x000fe200037c4270 */
[----:B0-----:R-:W-:-:S12]  /*6b50*/  FMUL R5, R32, R88 ;  /* 0x0000005820057220 */ /* 0x001fd80000400000 */
[----:B------:R-:W-:Y:S01]  /*6b60*/  @P6 IMAD.MOV.U32 R8, RZ, RZ, R12 ;  /* 0x000000ffff086224 */ /* 0x000fe200078e000c */
[----:B------:R-:W-:-:S05]  /*6b70*/  @P6 MOV R9, R13 ;  /* 0x0000000d00096202 */ /* 0x000fca0000000f00 */
[----:B------:R-:W-:Y:S01]  /*6b80*/  @P6 STG.E desc[UR44][R8.64+0x24], R29 ;  /* 0x0000241d08006986 */ /* 0x000fe2000c10192c */
[----:B------:R-:W-:-:S04]  /*6b90*/  ISETP.GT.AND P6, PT, R4, 0x8, PT ;  /* 0x000000080400780c */ /* 0x000fc80003fc4270 */
[----:B------:R-:W-:-:S13]  /*6ba0*/  ISETP.GT.AND P6, PT, R3, 0x88, P6 ;  /* 0x000000880300780c */ /* 0x000fda00037c4270 */
[----:B------:R0:W-:Y:S01]  /*6bb0*/  @P6 STG.E desc[UR44][R6.64+0x20], R11 ;  /* 0x0000200b06006986 */ /* 0x0001e2000c10192c */
[----:B------:R-:W-:-:S04]  /*6bc0*/  ISETP.GT.AND P6, PT, R4, 0x9, PT ;  /* 0x000000090400780c */ /* 0x000fc80003fc4270 */
[----:B------:R-:W-:Y:S01]  /*6bd0*/  ISETP.GT.AND P6, PT, R3, 0x88, P6 ;  /* 0x000000880300780c */ /* 0x000fe200037c4270 */
[----:B0-----:R-:W-:-:S12]  /*6be0*/  FMUL R11, R34, R88 ;  /* 0x00000058220b7220 */ /* 0x001fd80000400000 */
        /* <DEDUP_REMOVED lines=9> */
[----:B------:R-:W-:Y:S02]  /*6c80*/  @P6 IMAD.MOV.U32 R8, RZ, RZ, R12 ;  /* 0x000000ffff086224 */ /* 0x000fe400078e000c */
[----:B------:R-:W-:-:S05]  /*6c90*/  @P6 IMAD.MOV.U32 R9, RZ, RZ, R13 ;  /* 0x000000ffff096224 */ /* 0x000fca00078e000d */
        /* <DEDUP_REMOVED lines=28> */
[----:B------:R-:W-:Y:S01]  /*6e60*/  @P6 MOV R8, R12 ;  /* 0x0000000c00086202 */ /* 0x000fe20000000f00 */
[----:B------:R-:W-:-:S05]  /*6e70*/  @P6 IMAD.MOV.U32 R9, RZ, RZ, R13 ;  /* 0x000000ffff096224 */ /* 0x000fca00078e000d */
[----:B------:R0:W-:Y:S01]  /*6e80*/  @P6 STG.E desc[UR44][R8.64+0x80], R5 ;  /* 0x0000800508006986 */ /* 0x0001e2000c10192c */
[----:B------:R-:W-:-:S04]  /*6e90*/  ISETP.GT.AND P6, PT, R4, 0x21, PT ;  /* 0x000000210400780c */ /* 0x000fc80003fc4270 */
[----:B------:R-:W-:-:S13]  /*6ea0*/  ISETP.GT.AND P6, PT, R3, 0x80, P6 ;  /* 0x000000800300780c */ /* 0x000fda00037c4270 */
[----:B0-----:R-:W-:Y:S02]  /*6eb0*/  @P6 IMAD.MOV.U32 R8, RZ, RZ, R12 ;  /* 0x000000ffff086224 */ /* 0x001fe400078e000c */
[----:B------:R-:W-:-:S05]  /*6ec0*/  @P6 IMAD.MOV.U32 R9, RZ, RZ, R13 ;  /* 0x000000ffff096224 */ /* 0x000fca00078e000d */
[----:B------:R0:W-:Y:S01]  /*6ed0*/  @P6 STG.E desc[UR44][R8.64+0x84], R41 ;  /* 0x0000842908006986 */ /* 0x0001e2000c10192c */
[----:B------:R-:W-:-:S04]  /*6ee0*/  ISETP.GT.AND P6, PT, R4, 0x20, PT ;  /* 0x000000200400780c */ /* 0x000fc80003fc4270 */
[----:B------:R-:W-:Y:S01]  /*6ef0*/  ISETP.GT.AND P6, PT, R3, 0x88, P6 ;  /* 0x000000880300780c */ /* 0x000fe200037c4270 */
[----:B0-----:R-:W-:-:S12]  /*6f00*/  FMUL R9, R46, R88 ;  /* 0x000000582e097220 */ /* 0x001fd80000400000 */
[----:B------:R0:W-:Y:S01]  /*6f10*/  @P6 STG.E desc[UR44][R6.64+0x80], R11 ;  /* 0x0000800b06006986 */ /* 0x0001e2000c10192c */
[----:B------:R-:W-:-:S04]  /*6f20*/  ISETP.GT.AND P6, PT, R4, 0x21, PT ;  /* 0x000000210400780c */ /* 0x000fc80003fc4270 */
[----:B------:R-:W-:Y:S01]  /*6f30*/  ISETP.GT.AND P6, PT, R3, 0x88, P6 ;  /* 0x000000880300780c */ /* 0x000fe200037c4270 */
[----:B0-----:R-:W-:-:S12]  /*6f40*/  FMUL R11, R48, R88 ;  /* 0x00000058300b7220 */ /* 0x001fd80000400000 */
[----:B------:R-:W-:Y:S02]  /*6f50*/  @P6 IMAD.MOV.U32 R4, RZ, RZ, R6 ;  /* 0x000000ffff046224 */ /* 0x000fe400078e0006 */
[----:B------:R-:W-:-:S05]  /*6f60*/  @P6 IMAD.MOV.U32 R5, RZ, RZ, R7 ;  /* 0x000000ffff056224 */ /* 0x000fca00078e0007 */
[----:B------:R0:W-:Y:S01]  /*6f70*/  @P6 STG.E desc[UR44][R4.64+0x84], R43 ;  /* 0x0000842b04006986 */ /* 0x0001e2000c10192c */
[C---:B------:R-:W-:Y:S02]  /*6f80*/  ISETP.GT.AND P6, PT, R3.reuse, 0x80, P5 ;  /* 0x000000800300780c */ /* 0x040fe40002fc4270 */
[----:B------:R-:W-:-:S11]  /*6f90*/  ISETP.GT.AND P5, PT, R3, 0x88, P5 ;  /* 0x000000880300780c */ /* 0x000fd60002fa4270 */
[----:B0-----:R-:W-:Y:S02]  /*6fa0*/  @P6 IMAD.MOV.U32 R4, RZ, RZ, R12 ;  /* 0x000000ffff046224 */ /* 0x001fe400078e000c */
[----:B------:R-:W-:-:S05]  /*6fb0*/  @P6 IMAD.MOV.U32 R5, RZ, RZ, R13 ;  /* 0x000000ffff056224 */ /* 0x000fca00078e000d */
[----:B------:R0:W-:Y:S01]  /*6fc0*/  @P6 STG.E desc[UR44][R4.64+0xa0], R15 ;  /* 0x0000a00f04006986 */ /* 0x0001e2000c10192c */
[C---:B------:R-:W-:Y:S02]  /*6fd0*/  ISETP.GT.AND P6, PT, R3.reuse, 0x80, P3 ;  /* 0x000000800300780c */ /* 0x040fe40001fc4270 */
[----:B------:R-:W-:-:S11]  /*6fe0*/  ISETP.GT.AND P3, PT, R3, 0x88, P3 ;  /* 0x000000880300780c */ /* 0x000fd60001f64270 */
[----:B0-----:R-:W-:Y:S01]  /*6ff0*/  @P6 IMAD.MOV.U32 R4, RZ, RZ, R12 ;  /* 0x000000ffff046224 */ /* 0x001fe200078e000c */
[----:B------:R-:W-:-:S05]  /*7000*/  @P6 MOV R5, R13 ;  /* 0x0000000d00056202 */ /* 0x000fca0000000f00 */
[----:B------:R0:W-:Y:S02]  /*7010*/  @P6 STG.E desc[UR44][R4.64+0xa4], R45 ;  /* 0x0000a42d04006986 */ /* 0x0001e4000c10192c */
[----:B0-----:R-:W-:Y:S02]  /*7020*/  @P5 IMAD.MOV.U32 R4, RZ, RZ, R6 ;  /* 0x000000ffff045224 */ /* 0x001fe400078e0006 */
[----:B------:R-:W-:-:S05]  /*7030*/  @P5 IMAD.MOV.U32 R5, RZ, RZ, R7 ;  /* 0x000000ffff055224 */ /* 0x000fca00078e0007 */
[----:B------:R0:W-:Y:S01]  /*7040*/  @P5 STG.E desc[UR44][R4.64+0xa0], R9 ;  /* 0x0000a00904005986 */ /* 0x0001e2000c10192c */
[C---:B------:R-:W-:Y:S02]  /*7050*/  ISETP.GT.AND P5, PT, R3.reuse, 0x80, P4 ;  /* 0x000000800300780c */ /* 0x040fe400027a4270 */
[----:B------:R-:W-:Y:S01]  /*7060*/  ISETP.GT.AND P4, PT, R3, 0x88, P4 ;  /* 0x000000880300780c */ /* 0x000fe20002784270 */
[----:B0-----:R-:W-:Y:S02]  /*7070*/  @P3 IMAD.MOV.U32 R4, RZ, RZ, R6 ;  /* 0x000000ffff043224 */ /* 0x001fe400078e0006 */
[----:B------:R-:W-:Y:S01]  /*7080*/  FMUL R9, R52, R88 ;  /* 0x0000005834097220 */ /* 0x000fe20000400000 */
[----:B------:R-:W-:-:S05]  /*7090*/  @P3 IMAD.MOV.U32 R5, RZ, RZ, R7 ;  /* 0x000000ffff053224 */ /* 0x000fca00078e0007 */
[----:B------:R0:W-:Y:S01]  /*70a0*/  @P3 STG.E desc[UR44][R4.64+0xa4], R47 ;  /* 0x0000a42f04003986 */ /* 0x0001e2000c10192c */
[C---:B------:R-:W-:Y:S02]  /*70b0*/  ISETP.GT.AND P3, PT, R3.reuse, 0x80, P0 ;  /* 0x000000800300780c */ /* 0x040fe40000764270 */
[----:B------:R-:W-:Y:S01]  /*70c0*/  ISETP.GT.AND P0, PT, R3, 0x88, P0 ;  /* 0x000000880300780c */ /* 0x000fe20000704270 */
        /* <DEDUP_REMOVED lines=11> */
[----:B------:R-:W-:Y:S01]  /*7180*/  FMUL R3, R50, R88 ;  /* 0x0000005832037220 */ /* 0x000fe20000400000 */
[----:B0-----:R-:W-:Y:S01]  /*7190*/  @P4 MOV R4, R6 ;  /* 0x0000000600044202 */ /* 0x001fe20000000f00 */
[----:B------:R-:W-:-:S05]  /*71a0*/  @P4 IMAD.MOV.U32 R5, RZ, RZ, R7 ;  /* 0x000000ffff054224 */ /* 0x000fca00078e0007 */
[----:B------:R0:W-:Y:S02]  /*71b0*/  @P4 STG.E desc[UR44][R4.64+0xc0], R3 ;  /* 0x0000c00304004986 */ /* 0x0001e4000c10192c */
[----:B0-----:R-:W-:Y:S02]  /*71c0*/  @P0 IMAD.MOV.U32 R4, RZ, RZ, R6 ;  /* 0x000000ffff040224 */ /* 0x001fe400078e0006 */
[----:B------:R-:W-:-:S05]  /*71d0*/  @P0 IMAD.MOV.U32 R5, RZ, RZ, R7 ;  /* 0x000000ffff050224 */ /* 0x000fca00078e0007 */
[----:B------:R0:W-:Y:S02]  /*71e0*/  @P0 STG.E desc[UR44][R4.64+0xc4], R51 ;  /* 0x0000c43304000986 */ /* 0x0001e4000c10192c */
[----:B0-----:R-:W-:Y:S02]  /*71f0*/  @P5 IMAD.MOV.U32 R4, RZ, RZ, R12 ;  /* 0x000000ffff045224 */ /* 0x001fe400078e000c */
[----:B------:R-:W-:-:S05]  /*7200*/  @P5 IMAD.MOV.U32 R5, RZ, RZ, R13 ;  /* 0x000000ffff055224 */ /* 0x000fca00078e000d */
[----:B------:R0:W-:Y:S04]  /*7210*/  @P5 STG.E desc[UR44][R4.64+0xe0], R9 ;  /* 0x0000e00904005986 */ /* 0x0001e8000c10192c */
[----:B------:R1:W-:Y:S01]  /*7220*/  @P3 STG.E desc[UR44][R12.64+0xe4], R53 ;  /* 0x0000e4350c003986 */ /* 0x0003e2000c10192c */
[----:B0-----:R-:W-:Y:S02]  /*7230*/  @P2 IMAD.MOV.U32 R4, RZ, RZ, R6 ;  /* 0x000000ffff042224 */ /* 0x001fe400078e0006 */
[----:B------:R-:W-:-:S05]  /*7240*/  @P2 IMAD.MOV.U32 R5, RZ, RZ, R7 ;  /* 0x000000ffff052224 */ /* 0x000fca00078e0007 */
[----:B------:R1:W-:Y:S04]  /*7250*/  @P2 STG.E desc[UR44][R4.64+0xe0], R11 ;  /* 0x0000e00b04002986 */ /* 0x0003e8000c10192c */
[----:B------:R1:W-:Y:S02]  /*7260*/  @P1 STG.E desc[UR44][R6.64+0xe4], R55 ;  /* 0x0000e43706001986 */ /* 0x0003e4000c10192c */
.L_x_152:
[----:B------:R-:W-:Y:S05]  /*7270*/  BSYNC B0 ;  /* 0x0000000000007941 */ /* 0x000fea0003800000 */
.L_x_28:
[----:B------:R-:W-:Y:S01]  /*7280*/  IADD3 R16, P0, R16, UR38, RZ ;  /* 0x0000002610107c10 */ /* 0x000fe2000ff1e0ff */
[----:B------:R-:W-:Y:S01]  /*7290*/  ULDC.64 UR4, c[0x0][0x650] ;  /* 0x0001940000047ab9 */ /* 0x000fe20000000a00 */
[----:B------:R-:W-:Y:S01]  /*72a0*/  PRMT R3, RZ, 0x7610, R3 ;  /* 0x00007610ff037816 */ /* 0x000fe20000000003 */
[----:B------:R-:W-:Y:S01]  /*72b0*/  IMAD.MOV.U32 R101, RZ, RZ, -0x1 ;  /* 0xffffffffff657424 */ /* 0x000fe200078e00ff */
[----:B------:R-:W-:Y:S02]  /*72c0*/  IADD3.X R17, R17, UR37, RZ, P0, !PT ;  /* 0x0000002511117c10 */ /* 0x000fe400087fe4ff */
[----:B------:R-:W-:Y:S02]  /*72d0*/  ISETP.GE.U32.AND P0, PT, R16, UR4, PT ;  /* 0x0000000410007c0c */ /* 0x000fe4000bf06070 */
[----:B------:R-:W-:Y:S02]  /*72e0*/  MOV R19, 0xffffffff ;  /* 0xffffffff00137802 */ /* 0x000fe40000000f00 */
[----:B------:R-:W-:-:S13]  /*72f0*/  ISETP.GE.U32.AND.EX P0, PT, R17, UR5, PT, P0 ;  /* 0x0000000511007c0c */ /* 0x000fda000bf06100 */
[----:B------:R-:W-:Y:S05]  /*7300*/  @P0 BRA `(.L_x_153) ;  /* 0x00000004004c0947 */ /* 0x000fea0003800000 */
[----:B-1--4-:R-:W1:Y:S01]  /*7310*/  LDC.64 R10, c[0x0][0x628] ;  /* 0x00018a00ff0a7b82 */ /* 0x012e620000000a00 */
[----:B------:R-:W4:Y:S01]  /*7320*/  S2R R12, SR_CTAID.X ;  /* 0x00000000000c7919 */ /* 0x000f220000002500 */
[----:B------:R-:W-:Y:S02]  /*7330*/  IMAD.MOV.U32 R8, RZ, RZ, R16 ;  /* 0x000000ffff087224 */ /* 0x000fe400078e0010 */
[----:B0-----:R-:W-:Y:S01]  /*7340*/  IMAD.MOV.U32 R9, RZ, RZ, R17 ;  /* 0x000000ffff097224 */ /* 0x001fe200078e0011 */
[----:B------:R-:W0:Y:S03]  /*7350*/  S2R R20, SR_CTAID.Y ;  /* 0x0000000000147919 */ /* 0x000e260000002600 */
[----:B------:R-:W0:Y:S08]  /*7360*/  LDC R0, c[0x0][0x630] ;  /* 0x00018c00ff007b82 */ /* 0x000e300000000800 */
[----:B------:R-:W0:Y:S01]  /*7370*/  LDC.64 R14, c[0x0][0x620] ;  /* 0x00018800ff0e7b82 */ /* 0x000e220000000a00 */
[----:B-1----:R-:W-:-:S04]  /*7380*/  ISETP.NE.U32.AND P0, PT, R10, RZ, PT ;  /* 0x000000ff0a00720c */ /* 0x002fc80003f05070 */
[----:B------:R-:W-:-:S13]  /*7390*/  ISETP.NE.AND.EX P0, PT, R11, RZ, PT, P0 ;  /* 0x000000ff0b00720c */ /* 0x000fda0003f05300 */
[----:B0---4-:R-:W-:Y:S05]  /*73a0*/  @!P0 BRA `(.L_x_154) ;  /* 0x0000000000288947 */ /* 0x011fea0003800000 */
        /* <DEDUP_REMOVED lines=10> */
.L_x_154:
[-CC-:B------:R-:W-:Y:S01]  /*7450*/  SHF.R.U64 R19, R8, R0.reuse, R9.reuse ;  /* 0x0000000008137219 */ /* 0x180fe20000001209 */
[----:B------:R-:W0:Y:S01]  /*7460*/  LDC.64 R26, c[0x0][0x640] ;  /* 0x00019000ff1a7b82 */ /* 0x000e220000000a00 */
[----:B------:R-:W-:Y:S01]  /*7470*/  SHF.R.U32.HI R0, RZ, R0, R9 ;  /* 0x00000000ff007219 */ /* 0x000fe20000011609 */
[----:B------:R-:W-:Y:S01]  /*7480*/  ULDC UR4, c[0x0][0x150] ;  /* 0x0000540000047ab9 */ /* 0x000fe20000000800 */
[----:B------:R-:W-:Y:S02]  /*7490*/  IADD3 R3, P0, RZ, -R19, RZ ;  /* 0x80000013ff037210 */ /* 0x000fe40007f1e0ff */
[----:B------:R-:W-:-:S03]  /*74a0*/  I2FP.F32.U32 R7, R12 ;  /* 0x0000000c00077245 */ /* 0x000fc60000201000 */
[----:B------:R-:W1:Y:S01]  /*74b0*/  LDC R6, c[0x0][0x618] ;  /* 0x00018600ff067b82 */ /* 0x000e620000000800 */
[----:B------:R-:W-:Y:S02]  /*74c0*/  IMAD.X R5, RZ, RZ, ~R0, P0 ;  /* 0x000000ffff057224 */ /* 0x000fe400000e0e00 */
[----:B------:R-:W-:Y:S01]  /*74d0*/  FMUL R7, R7, UR4 ;  /* 0x0000000407077c20 */ /* 0x000fe20008400000 */
[----:B------:R-:W-:Y:S01]  /*74e0*/  ULDC UR4, c[0x0][0x154] ;  /* 0x0000550000047ab9 */ /* 0x000fe20000000800 */
[-C--:B------:R-:W-:Y:S02]  /*74f0*/  IMAD R0, R5, R14.reuse, RZ ;  /* 0x0000000e05007224 */ /* 0x080fe400078e02ff */
[C---:B------:R-:W-:Y:S01]  /*7500*/  IMAD.WIDE.U32 R4, R3.reuse, R14, R16 ;  /* 0x0000000e03047225 */ /* 0x040fe200078e0010 */
[----:B------:R-:W4:Y:S01]  /*7510*/  LDC R11, c[0x0][0x608] ;  /* 0x00018200ff0b7b82 */ /* 0x000f220000000800 */
[----:B------:R-:W2:Y:S02]  /*7520*/  F2I.U32.TRUNC.NTZ R7, R7 ;  /* 0x0000000700077305 */ /* 0x000ea4000020f000 */
[----:B------:R-:W-:-:S04]  /*7530*/  IMAD R3, R3, R15, R0 ;  /* 0x0000000f03037224 */ /* 0x000fc800078e0200 */
[----:B------:R-:W-:Y:S01]  /*7540*/  IMAD.IADD R3, R5, 0x1, R3 ;  /* 0x0000000105037824 */ /* 0x000fe200078e0203 */
[----:B------:R-:W3:Y:S01]  /*7550*/  LDC R8, c[0x0][0x658] ;  /* 0x00019600ff087b82 */ /* 0x000ee20000000800 */
[----:B------:R-:W-:Y:S02]  /*7560*/  I2FP.F32.U32 R5, R20 ;  /* 0x0000001400057245 */ /* 0x000fe40000201000 */
[----:B0-----:R-:W-:-:S04]  /*7570*/  ISETP.NE.U32.AND P0, PT, R26, RZ, PT ;  /* 0x000000ff1a00720c */ /* 0x001fc80003f05070 */
[----:B------:R-:W-:Y:S01]  /*7580*/  ISETP.NE.AND.EX P0, PT, R27, RZ, PT, P0 ;  /* 0x000000ff1b00720c */ /* 0x000fe20003f05300 */
[----:B------:R-:W0:Y:S01]  /*7590*/  LDC R9, c[0x0][0x144] ;  /* 0x00005100ff097b82 */ /* 0x000e220000000800 */
[-C--:B-1----:R-:W-:Y:S01]  /*75a0*/  SHF.R.U64 R13, R4, R6.reuse, R3 ;  /* 0x00000006040d7219 */ /* 0x082fe20000001203 */
[----:B--2---:R-:W-:Y:S01]  /*75b0*/  IMAD.MOV R7, RZ, RZ, -R7 ;  /* 0x000000ffff077224 */ /* 0x004fe200078e0a07 */
[----:B------:R-:W-:Y:S01]  /*75c0*/  SHF.R.U32.HI R0, RZ, R6, R3 ;  /* 0x00000006ff007219 */ /* 0x000fe20000011603 */
[----:B------:R-:W-:-:S04]  /*75d0*/  FMUL R6, R5, UR4 ;  /* 0x0000000405067c20 */ /* 0x000fc80008400000 */
[----:B------:R-:W1:Y:S01]  /*75e0*/  LDC R21, c[0x0][0x148] ;  /* 0x00005200ff157b82 */ /* 0x000e620000000800 */
[----:B------:R2:W0:Y:S01]  /*75f0*/  F2I.U32.TRUNC.NTZ R14, R6 ;  /* 0x00000006000e7305 */ /* 0x000422000020f000 */
[-CC-:B----4-:R-:W-:Y:S02]  /*7600*/  SHF.R.U64 R10, R13, R11.reuse, R0.reuse ;  /* 0x0000000b0d0a7219 */ /* 0x190fe40000001200 */
[----:B------:R-:W-:-:S04]  /*7610*/  SHF.R.U32.HI R3, RZ, R11, R0 ;  /* 0x0000000bff037219 */ /* 0x000fc80000011600 */
[----:B------:R-:W4:Y:S01]  /*7620*/  LDC R24, c[0x0][0x648] ;  /* 0x00019200ff187b82 */ /* 0x000f220000000800 */
[-CC-:B---3--:R-:W-:Y:S02]  /*7630*/  SHF.R.U64 R15, R10, R8.reuse, R3.reuse ;  /* 0x000000080a0f7219 */ /* 0x188fe40000001203 */
[----:B------:R-:W-:Y:S02]  /*7640*/  SHF.R.U32.HI R5, RZ, R8, R3 ;  /* 0x00000008ff057219 */ /* 0x000fe40000011603 */
[----:B------:R-:W-:-:S03]  /*7650*/  MOV R4, R15 ;  /* 0x0000000f00047202 */ /* 0x000fc60000000f00 */
[----:B------:R-:W3:Y:S01]  /*7660*/  LDC R28, c[0x0][0x638] ;  /* 0x00018e00ff1c7b82 */ /* 0x000ee20000000800 */
[----:B0-----:R-:W-:-:S07]  /*7670*/  IMAD R25, R9, R7, R12 ;  /* 0x0000000709197224 */ /* 0x001fce00078e020c */
[----:B------:R-:W0:Y:S08]  /*7680*/  LDC R29, c[0x0][0x610] ;  /* 0x00018400ff1d7b82 */ /* 0x000e300000000800 */
[----:B------:R-:W0:Y:S01]  /*7690*/  LDC R30, c[0x0][0x600] ;  /* 0x00018000ff1e7b82 */ /* 0x000e220000000800 */
[----:B-12---:R-:W-:Y:S05]  /*76a0*/  @!P0 BRA `(.L_x_155) ;  /* 0x0000000000288947 */ /* 0x006fea0003800000 */
        /* <DEDUP_REMOVED lines=10> */
.L_x_155:
[----:B------:R-:W-:Y:S01]  /*7750*/  ISETP.NE.AND P0, PT, R2, 0x1, PT ;  /* 0x000000010200780c */ /* 0x000fe20003f05270 */
[----:B------:R-:W-:Y:S01]  /*7760*/  IMAD.MOV R14, RZ, RZ, -R14 ;  /* 0x000000ffff0e7224 */ /* 0x000fe200078e0a0e */
[----:B----4-:R-:W-:Y:S02]  /*7770*/  SHF.R.U64 R0, R4, R24, R5 ;  /* 0x0000001804007219 */ /* 0x010fe40000001205 */
[----:B------:R-:W-:Y:S02]  /*7780*/  LOP3.LUT R3, R10, R99, RZ, 0xc0, !PT ;  /* 0x000000630a037212 */ /* 0x000fe400078ec0ff */
[----:B------:R-:W-:Y:S01]  /*7790*/  LOP3.LUT R6, R13, R98, RZ, 0xc0, !PT ;  /* 0x000000620d067212 */ /* 0x000fe200078ec0ff */
[----:B------:R-:W-:Y:S02]  /*77a0*/  IMAD.MOV R4, RZ, RZ, -R0 ;  /* 0x000000ffff047224 */ /* 0x000fe400078e0a00 */
[----:B------:R-:W-:Y:S02]  /*77b0*/  IMAD R0, R94, R0, R3 ;  /* 0x000000005e007224 */ /* 0x000fe400078e0203 */
[----:B---3--:R-:W-:-:S02]  /*77c0*/  IMAD R3, R4, R28, R15 ;  /* 0x0000001c04037224 */ /* 0x008fc400078e020f */
[----:B------:R-:W-:Y:S02]  /*77d0*/  @P0 IMAD R25, R21, R14, R20 ;  /* 0x0000000e15190224 */ /* 0x000fe400078e0214 */
[----:B0-----:R-:W-:Y:S02]  /*77e0*/  IMAD R5, R3, R30, R6 ;  /* 0x0000001e03057224 */ /* 0x001fe400078e0206 */
[----:B------:R-:W-:Y:S02]  /*77f0*/  IMAD R0, R0, R29, R25 ;  /* 0x0000001d00007224 */ /* 0x000fe400078e0219 */
[----:B------:R-:W-:-:S03]  /*7800*/  IMAD.MOV.U32 R4, RZ, RZ, 0x1 ;  /* 0x00000001ff047424 */ /* 0x000fc600078e00ff */
[----:B------:R-:W-:Y:S02]  /*7810*/  SEL R101, R5, R0, !P0 ;  /* 0x0000000005657207 */ /* 0x000fe40004000000 */
[----:B------:R-:W-:Y:S02]  /*7820*/  PRMT R3, R4, 0x7610, R3 ;  /* 0x0000761004037816 */ /* 0x000fe40000000003 */
[----:B------:R-:W-:-:S07]  /*7830*/  SEL R0, R0, R5, !P0 ;  /* 0x0000000500007207 */ /* 0x000fce0004000000 */
.L_x_153:
[----:B------:R-:W-:Y:S01]  /*7840*/  UIMAD.WIDE.U32 UR4, UR40, 0x24924925, URZ ;  /* 0x24924925280478a5 */ /* 0x000fe2000f8e003f */
[----:B------:R-:W-:Y:S01]  /*7850*/  LOP3.LUT P0, RZ, R3, 0xff, RZ, 0xc0, !PT ;  /* 0x000000ff03ff7812 */ /* 0x000fe2000780c0ff */
[----:B------:R-:W-:Y:S02]  /*7860*/  IMAD.MOV.U32 R113, RZ, RZ, R0 ;  /* 0x000000ffff717224 */ /* 0x000fe400078e0000 */
[----:B------:R-:W-:-:S04]  /*7870*/  UIADD3 UR4, UR40, -UR5, URZ ;  /* 0x8000000528047290 */ /* 0x000fc8000fffe03f */
[----:B------:R-:W-:-:S04]  /*7880*/  ULEA.HI UR4, UR4, UR5, URZ, 0x1f ;  /* 0x0000000504047291 */ /* 0x000fc8000f8ff83f */
[----:B------:R-:W-:-:S04]  /*7890*/  USHF.R.U32.HI UR4, URZ, 0x2, UR4 ;  /* 0x000000023f047899 */ /* 0x000fc80008011604 */
[----:B------:R-:W-:Y:S01]  /*78a0*/  UIMAD UR40, UR4, -0x7, UR40 ;  /* 0xfffffff9042878a4 */ /* 0x000fe2000f8e0228 */
[----:B------:R-:W-:Y:S11]  /*78b0*/  @P0 BRA `(.L_x_156) ;  /* 0xffffff9800680947 */ /* 0x000ff6000383ffff */
[----:B------:R-:W-:Y:S05]  /*78c0*/  EXIT ;  /* 0x000000000000794d */ /* 0x000fea0003800000 */
.L_x_3:
        /* <DEDUP_REMOVED lines=26> */
.L_x_158:
[--C-:B------:R-:W-:Y:S01]  /*7a70*/  SHF.R.U64 R14, R12, R20, R13.reuse ;  /* 0x000000140c0e7219 */ /* 0x100fe2000000120d */
[----:B------:R-:W0:Y:S01]  /*7a80*/  LDC R24, c[0x0][0x618] ;  /* 0x00018600ff187b82 */ /* 0x000e220000000800 */
[----:B------:R-:W-:Y:S01]  /*7a90*/  I2FP.F32.U32 R8, R6 ;  /* 0x0000000600087245 */ /* 0x000fe20000201000 */
[----:B------:R-:W-:Y:S01]  /*7aa0*/  ULDC UR4, c[0x0][0x150] ;  /* 0x0000540000047ab9 */ /* 0x000fe20000000800 */
[----:B------:R-:W-:Y:S02]  /*7ab0*/  SHF.R.U32.HI R7, RZ, R20, R13 ;  /* 0x00000014ff077219 */ /* 0x000fe4000001160d */
[----:B------:R-:W-:Y:S01]  /*7ac0*/  IADD3 R11, P0, RZ, -R14, RZ ;  /* 0x8000000eff0b7210 */ /* 0x000fe20007f1e0ff */
[----:B------:R-:W-:Y:S01]  /*7ad0*/  FMUL R13, R8, UR4 ;  /* 0x00000004080d7c20 */ /* 0x000fe20008400000 */
[----:B------:R-:W-:Y:S01]  /*7ae0*/  ULDC UR4, c[0x0][0x154] ;  /* 0x0000550000047ab9 */ /* 0x000fe20000000800 */
[----:B------:R-:W1:Y:S02]  /*7af0*/  LDC.64 R26, c[0x0][0x640] ;  /* 0x00019000ff1a7b82 */ /* 0x000e640000000a00 */
[----:B------:R-:W-:-:S02]  /*7b00*/  IMAD.X R7, RZ, RZ, ~R7, P0 ;  /* 0x000000ffff077224 */ /* 0x000fc400000e0e07 */
[----:B------:R-:W2:Y:S01]  /*7b10*/  F2I.U32.TRUNC.NTZ R13, R13 ;  /* 0x0000000d000d7305 */ /* 0x000ea2000020f000 */
[----:B------:R-:W-:-:S03]  /*7b20*/  IMAD.WIDE.U32 R8, R11, R22, R16 ;  /* 0x000000160b087225 */ /* 0x000fc600078e0010 */
[----:B------:R-:W3:Y:S01]  /*7b30*/  LDC R15, c[0x0][0x144] ;  /* 0x00005100ff0f7b82 */ /* 0x000ee20000000800 */
[----:B------:R-:W-:-:S04]  /*7b40*/  IMAD R10, R7, R22, RZ ;  /* 0x00000016070a7224 */ /* 0x000fc800078e02ff */
[----:B------:R-:W-:Y:S02]  /*7b50*/  IMAD R7, R11, R23, R10 ;  /* 0x000000170b077224 */ /* 0x000fe400078e020a */
[----:B------:R-:W-:Y:S01]  /*7b60*/  IMAD.MOV.U32 R10, RZ, RZ, -0x1 ;  /* 0xffffffffff0a7424 */ /* 0x000fe200078e00ff */
[----:B------:R-:W4:Y:S01]  /*7b70*/  LDC R20, c[0x0][0x608] ;  /* 0x00018200ff147b82 */ /* 0x000f220000000800 */
[----:B------:R-:W-:Y:S01]  /*7b80*/  IMAD.IADD R7, R9, 0x1, R7 ;  /* 0x0000000109077824 */ /* 0x000fe200078e0207 */
[----:B------:R-:W-:-:S04]  /*7b90*/  I2FP.F32.U32 R9, R5 ;  /* 0x0000000500097245 */ /* 0x000fc80000201000 */
[-CC-:B0-----:R-:W-:Y:S01]  /*7ba0*/  SHF.R.U64 R12, R8, R24.reuse, R7.reuse ;  /* 0x00000018080c7219 */ /* 0x181fe20000001207 */
[----:B------:R-:W-:Y:S01]  /*7bb0*/  FMUL R9, R9, UR4 ;  /* 0x0000000409097c20 */ /* 0x000fe20008400000 */
[----:B------:R-:W0:Y:S01]  /*7bc0*/  LDC R11, c[0x0][0x658] ;  /* 0x00019600ff0b7b82 */ /* 0x000e220000000800 */
[----:B--2---:R-:W-:Y:S02]  /*7bd0*/  IADD3 R8, -R13, RZ, RZ ;  /* 0x000000ff0d087210 */ /* 0x004fe40007ffe1ff */
[----:B-1----:R-:W-:Y:S02]  /*7be0*/  ISETP.NE.U32.AND P0, PT, R26, RZ, PT ;  /* 0x000000ff1a00720c */ /* 0x002fe40003f05070 */
[----:B------:R-:W-:Y:S02]  /*7bf0*/  SHF.R.U32.HI R7, RZ, R24, R7 ;  /* 0x00000018ff077219 */ /* 0x000fe40000011607 */
[----:B------:R-:W-:Y:S01]  /*7c00*/  ISETP.NE.AND.EX P0, PT, R27, RZ, PT, P0 ;  /* 0x000000ff1b00720c */ /* 0x000fe20003f05300 */
[----:B------:R-:W1:Y:S01]  /*7c10*/  LDC R22, c[0x0][0x148] ;  /* 0x00005200ff167b82 */ /* 0x000e620000000800 */
[----:B---3--:R-:W-:-:S02]  /*7c20*/  IMAD R23, R15, R8, R6 ;  /* 0x000000080f177224 */ /* 0x008fc400078e0206 */
[----:B------:R-:W-:-:S05]  /*7c30*/  IMAD.MOV.U32 R8, RZ, RZ, 0x1 ;  /* 0x00000001ff087424 */ /* 0x000fca00078e00ff */
[----:B------:R-:W2:Y:S01]  /*7c40*/  LDC R21, c[0x0][0x600] ;  /* 0x00018000ff157b82 */ /* 0x000ea20000000800 */
[-CC-:B----4-:R-:W-:Y:S02]  /*7c50*/  SHF.R.U64 R15, R12, R20.reuse, R7.reuse ;  /* 0x000000140c0f7219 */ /* 0x190fe40000001207 */
[----:B------:R-:W-:Y:S02]  /*7c60*/  SHF.R.U32.HI R6, RZ, R20, R7 ;  /* 0x00000014ff067219 */ /* 0x000fe40000011607 */
[----:B------:R3:W4:Y:S03]  /*7c70*/  F2I.U32.TRUNC.NTZ R20, R9 ;  /* 0x0000000900147305 */ /* 0x000726000020f000 */
[----:B------:R-:W1:Y:S01]  /*7c80*/  LDC R25, c[0x0][0x648] ;  /* 0x00019200ff197b82 */ /* 0x000e620000000800 */
[-C--:B0-----:R-:W-:Y:S02]  /*7c90*/  SHF.R.U64 R19, R15, R11.reuse, R6 ;  /* 0x0000000b0f137219 */ /* 0x081fe40000001206 */
[----:B------:R-:W-:-:S02]  /*7ca0*/  SHF.L.U32 R10, R10, R11, RZ ;  /* 0x0000000b0a0a7219 */ /* 0x000fc400000006ff */
[-C--:B------:R-:W-:Y:S01]  /*7cb0*/  SHF.R.U32.HI R7, RZ, R11.reuse, R6 ;  /* 0x0000000bff077219 */ /* 0x080fe20000011606 */
[----:B------:R-:W-:Y:S01]  /*7cc0*/  IMAD.MOV.U32 R6, RZ, RZ, R19 ;  /* 0x000000ffff067224 */ /* 0x000fe200078e0013 */
[----:B------:R-:W-:Y:S01]  /*7cd0*/  SHF.L.U32 R24, R8, R11, RZ ;  /* 0x0000000b08187219 */ /* 0x000fe200000006ff */
[----:B------:R-:W0:Y:S01]  /*7ce0*/  LDC R28, c[0x0][0x638] ;  /* 0x00018e00ff1c7b82 */ /* 0x000e220000000800 */
[----:B------:R-:W-:-:S07]  /*7cf0*/  LOP3.LUT R30, RZ, R10, RZ, 0x33, !PT ;  /* 0x0000000aff1e7212 */ /* 0x000fce00078e33ff */
[----:B------:R-:W0:Y:S01]  /*7d00*/  LDC R29, c[0x0][0x610] ;  /* 0x00018400ff1d7b82 */ /* 0x000e220000000800 */
[----:B---34-:R-:W-:Y:S05]  /*7d10*/  @!P0 BRA `(.L_x_159) ;  /* 0x0000000000288947 */ /* 0x018fea0003800000 */
[----:B------:R-:W3:Y:S02]  /*7d20*/  LDC R6, c[0x0][0x64c] ;  /* 0x00019300ff067b82 */ /* 0x000ee40000000800 */
[----:B---3--:R-:W-:-:S05]  /*7d30*/  IADD3 R11, P0, R19, R6, RZ ;  /* 0x00000006130b7210 */ /* 0x008fca0007f1e0ff */
        /* <DEDUP_REMOVED lines=8> */
.L_x_159:
[----:B------:R-:W-:Y:S01]  /*7dc0*/  ISETP.NE.AND P0, PT, R2, 0x1, PT ;  /* 0x000000010200780c */ /* 0x000fe20003f05270 */
[----:B--2---:R-:W-:Y:S01]  /*7dd0*/  VIADD R9, R21, 0xffffffff ;  /* 0xffffffff15097836 */ /* 0x004fe20000000000 */
[----:B-1----:R-:W-:Y:S01]  /*7de0*/  SHF.R.U64 R7, R6, R25, R7 ;  /* 0x0000001906077219 */ /* 0x002fe20000001207 */
[----:B------:R-:W-:Y:S01]  /*7df0*/  IMAD.MOV R20, RZ, RZ, -R20 ;  /* 0x000000ffff147224 */ /* 0x000fe200078e0a14 */
[----:B------:R-:W-:Y:S02]  /*7e00*/  LOP3.LUT R6, R15, R30, RZ, 0xc0, !PT ;  /* 0x0000001e0f067212 */ /* 0x000fe400078ec0ff */
[----:B------:R-:W-:Y:S02]  /*7e10*/  IADD3 R8, -R7, RZ, RZ ;  /* 0x000000ff07087210 */ /* 0x000fe40007ffe1ff */
[----:B------:R-:W-:Y:S01]  /*7e20*/  LOP3.LUT R12, R12, R9, RZ, 0xc0, !PT ;  /* 0x000000090c0c7212 */ /* 0x000fe200078ec0ff */
[----:B------:R-:W-:Y:S02]  /*7e30*/  IMAD R6, R24, R7, R6 ;  /* 0x0000000718067224 */ /* 0x000fe400078e0206 */
[----:B------:R-:W-:-:S02]  /*7e40*/  IMAD.MOV.U32 R9, RZ, RZ, 0x1 ;  /* 0x00000001ff097424 */ /* 0x000fc400078e00ff */
[----:B------:R-:W-:Y:S02]  /*7e50*/  @P0 IMAD R23, R22, R20, R5 ;  /* 0x0000001416170224 */ /* 0x000fe400078e0205 */
[----:B0-----:R-:W-:Y:S02]  /*7e60*/  IMAD R5, R8, R28, R19 ;  /* 0x0000001c08057224 */ /* 0x001fe400078e0213 */
[----:B------:R-:W-:Y:S02]  /*7e70*/  IMAD R19, R6, R29, R23 ;  /* 0x0000001d06137224 */ /* 0x000fe400078e0217 */
[----:B------:R-:W-:Y:S02]  /*7e80*/  IMAD R6, R5, R21, R12 ;  /* 0x0000001505067224 */ /* 0x000fe400078e020c */
[----:B------:R-:W-:-:S03]  /*7e90*/  IMAD.MOV.U32 R8, RZ, RZ, R14 ;  /* 0x000000ffff087224 */ /* 0x000fc600078e000e */
[----:B------:R-:W-:Y:S02]  /*7ea0*/  SEL R20, R6, R19, !P0 ;  /* 0x0000001306147207 */ /* 0x000fe40004000000 */
[----:B------:R-:W-:-:S07]  /*7eb0*/  SEL R19, R19, R6, !P0 ;  /* 0x0000000613137207 */ /* 0x000fce0004000000 */
.L_x_157:
[----:B------:R-:W-:-:S08]  /*7ec0*/  NOP ;  /* 0x0000000000007918 */ /* 0x000fd00000000000 */
[----:B------:R-:W0:-:S00]  /*7ed0*/  USETMAXREG.DEALLOC.CTAPOOL 0x28 ;  /* 0x00000028000079c8 */ /* 0x000e0000080e0500 */
[----:B0-----:R-:W-:-:S13]  /*7ee0*/  ISETP.NE.AND P0, PT, R0, RZ, PT ;  /* 0x000000ff0000720c */ /* 0x001fda0003f05270 */
[----:B------:R-:W-:Y:S05]  /*7ef0*/  @P0 EXIT ;  /* 0x000000000000094d */ /* 0x000fea0003800000 */
[----:B------:R-:W-:Y:S01]  /*7f00*/  LOP3.LUT P0, RZ, R9, 0xff, RZ, 0xc0, !PT ;  /* 0x000000ff09ff7812 */ /* 0x000fe2000780c0ff */
[----:B------:R-:W-:Y:S02]  /*7f10*/  IMAD.MOV.U32 R0, RZ, RZ, 0x1 ;  /* 0x00000001ff007424 */ /* 0x000fe400078e00ff */
[----:B------:R-:W-:-:S10]  /*7f20*/  IMAD.MOV.U32 R12, RZ, RZ, RZ ;  /* 0x000000ffff0c7224 */ /* 0x000fd400078e00ff */
[----:B------:R-:W-:Y:S05]  /*7f30*/  @!P0 BRA `(.L_x_160) ;  /* 0x0000000c00a48947 */ /* 0x000fea0003800000 */
[----:B------:R-:W0:Y:S01]  /*7f40*/  LDC R0, c[0x0][0x28c] ;  /* 0x0000a300ff007b82 */ /* 0x000e220000000800 */
[----:B------:R-:W-:Y:S01]  /*7f50*/  LOP3.LUT P0, RZ, R3, 0x1f, RZ, 0xc0, !PT ;  /* 0x0000001f03ff7812 */ /* 0x000fe2000780c0ff */
[----:B------:R-:W-:Y:S01]  /*7f60*/  ULDC UR21, c[0x0][0x658] ;  /* 0x0001960000157ab9 */ /* 0x000fe20000000800 */
[----:B------:R-:W-:Y:S01]  /*7f70*/  UMOV UR4, 0xffffffff ;  /* 0xffffffff00047882 */ /* 0x000fe20000000000 */
[----:B------:R-:W-:Y:S01]  /*7f80*/  BSSY B0, `(.L_x_160) ;  /* 0x00000e4000007945 */ /* 0x000fe20003800000 */
[----:B------:R-:W-:Y:S01]  /*7f90*/  USHF.L.U32 UR4, UR4, UR21, URZ ;  /* 0x0000001504047299 */ /* 0x000fe2000800063f */
[C---:B------:R-:W-:Y:S01]  /*7fa0*/  ISETP.NE.AND P2, PT, R4.reuse, RZ, PT ;  /* 0x000000ff0400720c */ /* 0x040fe20003f45270 */
[----:B------:R-:W-:Y:S01]  /*7fb0*/  IMAD.MOV.U32 R13, RZ, RZ, 0x1 ;  /* 0x00000001ff0d7424 */ /* 0x000fe200078e00ff */
[----:B------:R-:W-:Y:S01]  /*7fc0*/  ISETP.NE.OR P0, PT, R4, RZ, !P0 ;  /* 0x000000ff0400720c */ /* 0x000fe20004705670 */
[----:B------:R-:W-:Y:S01]  /*7fd0*/  IMAD.MOV.U32 R12, RZ, RZ, RZ ;  /* 0x000000ffff0c7224 */ /* 0x000fe200078e00ff */
[----:B------:R-:W-:Y:S01]  /*7fe0*/  LOP3.LUT R11, R18, 0x2, RZ, 0xfc, !PT ;  /* 0x00000002120b7812 */ /* 0x000fe200078efcff */
[----:B------:R-:W-:Y:S01]  /*7ff0*/  ULDC UR13, c[0x0][0x600] ;  /* 0x00018000000d7ab9 */ /* 0x000fe20000000800 */
[----:B------:R-:W-:Y:S01]  /*8000*/  UMOV UR5, 0x1 ;  /* 0x0000000100057882 */ /* 0x000fe20000000000 */
[----:B------:R-:W-:-:S02]  /*8010*/  UIADD3 UR13, UR13, -0x1, URZ ;  /* 0xffffffff0d0d7890 */ /* 0x000fc4000fffe03f */
[----:B------:R-:W-:Y:S02]  /*8020*/  USHF.L.U32 UR21, UR5, UR21, URZ ;  /* 0x0000001505157299 */ /* 0x000fe4000800063f */
[----:B------:R-:W-:Y:S01]  /*8030*/  ULOP3.LUT UR29, URZ, UR4, URZ, 0x33, !UPT ;  /* 0x000000043f1d7292 */ /* 0x000fe2000f8e333f */
[----:B------:R-:W-:Y:S01]  /*8040*/  ULDC.64 UR14, c[0x0][0x198] ;  /* 0x00006600000e7ab9 */ /* 0x000fe20000000a00 */
[----:B0-----:R-:W-:-:S05]  /*8050*/  VIADD R0, R0, 0x7f ;  /* 0x0000007f00007836 */ /* 0x001fca0000000000 */
[----:B------:R-:W-:-:S04]  /*8060*/  SHF.R.S32.HI R3, RZ, 0x1f, R0 ;  /* 0x0000001fff037819 */ /* 0x000fc80000011400 */
[----:B------:R-:W-:Y:S01]  /*8070*/  LEA.HI R3, R3, R0, RZ, 0x7 ;  /* 0x0000000003037211 */ /* 0x000fe200078f38ff */
[----:B------:R-:W-:-:S03]  /*8080*/  IMAD.MOV.U32 R0, RZ, RZ, 0x1 ;  /* 0x00000001ff007424 */ /* 0x000fc600078e00ff */
[----:B------:R-:W-:-:S04]  /*8090*/  SHF.R.S32.HI R3, RZ, 0x7, R3 ;  /* 0x00000007ff037819 */ /* 0x000fc80000011403 */
[----:B------:R-:W-:-:S07]  /*80a0*/  IADD3 R10, R3, 0x1, RZ ;  /* 0x00000001030a7810 */ /* 0x000fce0007ffe0ff */
.L_x_172:
[----:B------:R-:W-:-:S03]  /*80b0*/  UMOV UR4, 0xffffffff ;  /* 0xffffffff00047882 */ /* 0x000fc60000000000 */
[----:B------:R-:W-:Y:S05]  /*80c0*/  BRA.DIV UR4, `(.L_x_161) ;  /* 0x0000001204987947 */ /* 0x000fea000b800000 */
[----:B------:R-:W-:-:S13]  /*80d0*/  ELECT P6, URZ, PT ;  /* 0x00000000003f782f */ /* 0x000fda00038c0000 */
.L_x_186:
[----:B------:R-:W0:Y:S01]  /*80e0*/  LDC R4, c[0x0][0x28c] ;  /* 0x0000a300ff047b82 */ /* 0x000e220000000800 */
[----:B------:R-:W-:Y:S01]  /*80f0*/  BSSY B1, `(.L_x_162) ;  /* 0x0000059000017945 */ /* 0x000fe20003800000 */
[----:B0-----:R-:W-:-:S13]  /*8100*/  ISETP.LT.OR P6, PT, R4, 0x1, !P6 ;  /* 0x000000010400780c */ /* 0x001fda00077c1670 */
[----:B------:R-:W-:Y:S05]  /*8110*/  @P6 BRA `(.L_x_163) ;  /* 0x0000000400586947 */ /* 0x000fea0003800000 */
[----:B------:R-:W-:Y:S02]  /*8120*/  IMAD.SHL.U32 R19, R19, 0x100, RZ ;  /* 0x0000010013137824 */ /* 0x000fe400078e00ff */
[----:B------:R-:W-:Y:S02]  /*8130*/  IMAD.SHL.U32 R20, R20, 0x40, RZ ;  /* 0x0000004014147824 */ /* 0x000fe400078e00ff */
[----:B------:R-:W-:Y:S02]  /*8140*/  IMAD.MOV.U32 R21, RZ, RZ, RZ ;  /* 0x000000ffff157224 */ /* 0x000fe400078e00ff */
[----:B------:R-:W-:Y:S02]  /*8150*/  IMAD.MOV.U32 R4, RZ, RZ, R10 ;  /* 0x000000ffff047224 */ /* 0x000fe400078e000a */
[----:B------:R-:W-:Y:S02]  /*8160*/  IMAD.MOV.U32 R5, RZ, RZ, R0 ;  /* 0x000000ffff057224 */ /* 0x000fe400078e0000 */
[----:B------:R-:W-:-:S07]  /*8170*/  IMAD.MOV.U32 R6, RZ, RZ, R12 ;  /* 0x000000ffff067224 */ /* 0x000fce00078e000c */
.L_x_167:
[----:B------:R-:W0:Y:S01]  /*8180*/  S2R R14, SR_CgaCtaId ;  /* 0x00000000000e7919 */ /* 0x000e220000008800 */
[----:B------:R-:W-:Y:S01]  /*8190*/  MOV R7, 0x400 ;  /* 0x0000040000077802 */ /* 0x000fe20000000f00 */
[----:B------:R-:W1:Y:S03]  /*81a0*/  @!P2 LDC R9, c[0x0][0x500] ;  /* 0x00014000ff09ab82 */ /* 0x000e660000000800 */
[----:B0-----:R-:W-:Y:S02]  /*81b0*/  LEA R15, R14, R7, 0x18 ;  /* 0x000000070e0f7211 */ /* 0x001fe400078ec0ff */
[----:B------:R-:W-:-:S03]  /*81c0*/  SHF.L.U32 R7, R5, 0x1f, RZ ;  /* 0x0000001f05077819 */ /* 0x000fc600000006ff */
[----:B------:R-:W-:-:S04]  /*81d0*/  IMAD R14, R6, 0x8, R15 ;  /* 0x00000008060e7824 */ /* 0x000fc800078e020f */
[----:B------:R-:W0:Y:S02]  /*81e0*/  SYNCS.PHASECHK.TRANS64.TRYWAIT P1, [R14+URZ+0x38], R7 ;  /* 0x000038070e0075a7 */ /* 0x000e24000802017f */
[----:B01----:R-:W-:Y:S05]  /*81f0*/  @!P1 BRA `(.L_x_164) ;  /* 0x00000010006c9947 */ /* 0x003fea0003800000 */
.L_x_187:
[----:B0-----:R-:W-:Y:S01]  /*8200*/  PRMT R7, R11, 0x9910, RZ ;  /* 0x000099100b077816 */ /* 0x001fe200000000ff */
[----:B------:R0:W-:Y:S03]  /*8210*/  @!P2 SYNCS.ARRIVE.TRANS64 RZ, [R14+URZ], R9 ;  /* 0x000000090effa9a7 */ /* 0x0001e6000800003f */
[----:B------:R-:W-:-:S13]  /*8220*/  ISETP.NE.AND P1, PT, R7, 0x2, PT ;  /* 0x000000020700780c */ /* 0x000fda0003f25270 */
[----:B0-----:R-:W-:Y:S05]  /*8230*/  @P1 BRA `(.L_x_165) ;  /* 0x0000000000041947 */ /* 0x001fea0003800000 */
[----:B------:R-:W-:Y:S01]  /*8240*/  BPT.TRAP 0x1 ;  /* 0x000000040000795c */ /* 0x000fe20000300000 */
.L_x_165:
[----:B------:R-:W-:Y:S05]  /*8250*/  @P0 BRA `(.L_x_166) ;  /* 0x0000000000040947 */ /* 0x000fea0003800000 */
[----:B------:R-:W-:Y:S01]  /*8260*/  BPT.TRAP 0x1 ;  /* 0x000000040000795c */ /* 0x000fe20000300000 */
.L_x_166:
[C---:B------:R-:W-:Y:S01]  /*8270*/  IMAD R7, R6.reuse, 0x20000, R15 ;  /* 0x0002000006077824 */ /* 0x040fe200078e020f */
[----:B------:R-:W-:Y:S01]  /*8280*/  LEA R15, R6, R15, 0xf ;  /* 0x0000000f060f7211 */ /* 0x000fe200078e78ff */
[----:B------:R-:W-:Y:S01]  /*8290*/  UIADD3 UR22, UP0, UR14, 0xf0, URZ ;  /* 0x000000f00e167890 */ /* 0x000fe2000ff1e03f */
[----:B------:R-:W-:Y:S01]  /*82a0*/  R2UR UR10, R21 ;  /* 0x00000000150a72ca */ /* 0x000fe200000e0000 */
[----:B------:R-:W-:Y:S01]  /*82b0*/  VIADD R4, R4, 0xffffffff ;  /* 0xffffffff04047836 */ /* 0x000fe20000000000 */
[----:B------:R-:W-:Y:S01]  /*82c0*/  R2UR UR40, R7 ;  /* 0x00000000072872ca */ /* 0x000fe200000e0000 */
[----:B------:R-:W-:Y:S01]  /*82d0*/  UIADD3.X UR23, URZ, UR15, URZ, UP0, !UPT ;  /* 0x0000000f3f177290 */ /* 0x000fe200087fe43f */
[----:B------:R-:W-:Y:S01]  /*82e0*/  R2UR UR18, R15 ;  /* 0x000000000f1272ca */ /* 0x000fe200000e0000 */
[----:B------:R-:W-:Y:S01]  /*82f0*/  UIADD3 UR6, UP1, UR14, 0x1f0, URZ ;  /* 0x000001f00e067890 */ /* 0x000fe2000ff3e03f */
[----:B------:R-:W-:Y:S01]  /*8300*/  R2UR UR9, R14 ;  /* 0x000000000e0972ca */ /* 0x000fe200000e0000 */
[----:B------:R-:W-:Y:S01]  /*8310*/  UMOV UR4, 0x0 ;  /* 0x0000000000047882 */ /* 0x000fe20000000000 */
[----:B------:R-:W-:Y:S01]  /*8320*/  R2UR UR11, R19 ;  /* 0x00000000130b72ca */ /* 0x000fe200000e0000 */
[----:B------:R-:W-:Y:S01]  /*8330*/  UMOV UR5, 0x10000000 ;  /* 0x1000000000057882 */ /* 0x000fe20000000000 */
[----:B------:R-:W-:Y:S01]  /*8340*/  R2UR UR12, R8 ;  /* 0x00000000080c72ca */ /* 0x000fe200000e0000 */
[----:B------:R-:W-:Y:S01]  /*8350*/  UIADD3.X UR7, URZ, UR15, URZ, UP1, !UPT ;  /* 0x0000000f3f077290 */ /* 0x000fe20008ffe43f */
[----:B------:R-:W-:Y:S01]  /*8360*/  R2UR UR35, R20 ;  /* 0x00000000142372ca */ /* 0x000fe200000e0000 */
[----:B------:R-:W-:Y:S01]  /*8370*/  UIADD3 UR58, UR10, 0x20, URZ ;  /* 0x000000200a3a7890 */ /* 0x000fe2000fffe03f */
[----:B------:R-:W-:Y:S01]  /*8380*/  ISETP.GT.AND P3, PT, R4, 0x1, PT ;  /* 0x000000010400780c */ /* 0x000fe20003f64270 */
[----:B------:R-:W-:Y:S01]  /*8390*/  UIADD3 UR8, UR40, 0x180, URZ ;  /* 0x0000018028087890 */ /* 0x000fe2000fffe03f */
[----:B------:R-:W-:Y:S01]  /*83a0*/  VIADD R6, R6, 0x1 ;  /* 0x0000000106067836 */ /* 0x000fe20000000000 */
[----:B------:R-:W-:Y:S01]  /*83b0*/  UIADD3 UR56, UR40, 0x8180, URZ ;  /* 0x0000818028387890 */ /* 0x000fe2000fffe03f */
[----:B------:R-:W-:Y:S01]  /*83c0*/  VIADD R21, R21, 0x80 ;  /* 0x0000008015157836 */ /* 0x000fe20000000000 */
[----:B------:R-:W-:-:S02]  /*83d0*/  UIADD3 UR50, UR10, 0x40, URZ ;  /* 0x000000400a327890 */ /* 0x000fc4000fffe03f */
[----:B------:R-:W-:Y:S01]  /*83e0*/  UIADD3 UR48, UR40, 0x10180, URZ ;  /* 0x0001018028307890 */ /* 0x000fe2000fffe03f */
[C---:B------:R-:W-:Y:S01]  /*83f0*/  ISETP.NE.AND P1, PT, R6.reuse, 0x7, PT ;  /* 0x000000070600780c */ /* 0x040fe20003f25270 */
[----:B------:R-:W-:Y:S02]  /*8400*/  UIADD3 UR42, UR10, 0x60, URZ ;  /* 0x000000600a2a7890 */ /* 0x000fe4000fffe03f */
[----:B------:R0:W-:Y:S01]  /*8410*/  UTMALDG.3D [UR8], [UR22], desc[UR4] ;  /* 0x00000408160075b4 */ /* 0x0001e20008011000 */
[----:B------:R-:W-:Y:S01]  /*8420*/  UIADD3 UR40, UR40, 0x18180, URZ ;  /* 0x0001818028287890 */ /* 0x000fe2000fffe03f */
[----:B------:R-:W-:Y:S01]  /*8430*/  SEL R14, RZ, 0x1, P1 ;  /* 0x00000001ff0e7807 */ /* 0x000fe20000800000 */
[----:B------:R-:W-:Y:S01]  /*8440*/  UIADD3 UR32, UR18, 0xe0180, URZ ;  /* 0x000e018012207890 */ /* 0x000fe2000fffe03f */
[----:B------:R-:W-:Y:S01]  /*8450*/  SEL R6, R6, RZ, P1 ;  /* 0x000000ff06067207 */ /* 0x000fe20000800000 */
[----:B------:R-:W-:Y:S01]  /*8460*/  UIADD3 UR24, UR18, 0xe2180, URZ ;  /* 0x000e218012187890 */ /* 0x000fe2000fffe03f */
[----:B------:R-:W-:Y:S01]  /*8470*/  LOP3.LUT R5, R5, R14, RZ, 0x3c, !PT ;  /* 0x0000000e05057212 */ /* 0x000fe200078e3cff */
[----:B------:R-:W-:Y:S01]  /*8480*/  UIADD3 UR16, UR18, 0xe4180, URZ ;  /* 0x000e418012107890 */ /* 0x000fe2000fffe03f */
[----:B------:R-:W-:Y:S01]  /*8490*/  UMOV UR57, UR9 ;  /* 0x0000000900397c82 */ /* 0x000fe20008000000 */
        /* <DEDUP_REMOVED lines=8> */
[----:B------:R1:W-:Y:S01]  /*8520*/  UTMALDG.3D [UR56], [UR22], desc[UR4] ;  /* 0x00000438160075b4 */ /* 0x0003e20008011000 */
[----:B------:R-:W-:Y:S01]  /*8530*/  UMOV UR33, UR9 ;  /* 0x0000000900217c82 */ /* 0x000fe20008000000 */
[----:B------:R-:W-:Y:S01]  /*8540*/  UMOV UR34, UR10 ;  /* 0x0000000a00227c82 */ /* 0x000fe20008000000 */
[----:B------:R-:W-:Y:S01]  /*8550*/  UMOV UR36, UR12 ;  /* 0x0000000c00247c82 */ /* 0x000fe20008000000 */
[----:B------:R-:W-:Y:S01]  /*8560*/  UMOV UR25, UR9 ;  /* 0x0000000900197c82 */ /* 0x000fe20008000000 */
[----:B------:R-:W-:Y:S01]  /*8570*/  UMOV UR27, UR35 ;  /* 0x00000023001b7c82 */ /* 0x000fe20008000000 */
[----:B0-----:R-:W-:Y:S01]  /*8580*/  UIADD3 UR8, UR18, 0xe6180, URZ ;  /* 0x000e618012087890 */ /* 0x001fe2000fffe03f */
[----:B------:R1:W-:Y:S01]  /*8590*/  UTMALDG.3D [UR48], [UR22], desc[UR4] ;  /* 0x00000430160075b4 */ /* 0x0003e20008011000 */
        /* <DEDUP_REMOVED lines=9> */
[----:B------:R1:W-:Y:S01]  /*8630*/  UTMALDG.3D [UR32], [UR6], desc[UR4] ;  /* 0x00000420060075b4 */ /* 0x0003e20008011000 */
[----:B------:R1:W-:Y:S01]  /*8640*/  UTMALDG.3D [UR24], [UR6], desc[UR4] ;  /* 0x00000418060075b4 */ /* 0x0003e20008011000 */
[----:B------:R1:W-:Y:S01]  /*8650*/  UTMALDG.3D [UR16], [UR6], desc[UR4] ;  /* 0x00000410060075b4 */ /* 0x0003e20008011000 */
[----:B------:R1:W-:Y:S02]  /*8660*/  UTMALDG.3D [UR8], [UR6], desc[UR4] ;  /* 0x00000408060075b4 */ /* 0x0003e40008011000 */
[----:B-1----:R-:W-:Y:S05]  /*8670*/  @P3 BRA `(.L_x_167) ;  /* 0xfffffff800c03947 */ /* 0x002fea000383ffff */
.L_x_163:
[----:B------:R-:W-:Y:S05]  /*8680*/  BSYNC B1 ;  /* 0x0000000000017941 */ /* 0x000fea0003800000 */
.L_x_162:
[----:B------:R-:W-:Y:S01]  /*8690*/  LOP3.LUT P4, RZ, R13, 0xff, RZ, 0xc0, !PT ;  /* 0x000000ff0dff7812 */ /* 0x000fe2000788c0ff */
[C---:B------:R-:W-:Y:S01]  /*86a0*/  IMAD.IADD R12, R3.reuse, 0x1, R12 ;  /* 0x00000001030c7824 */ /* 0x040fe200078e020c */
[----:B------:R-:W-:Y:S01]  /*86b0*/  ULDC.64 UR4, c[0x0][0x650] ;  /* 0x0001940000047ab9 */ /* 0x000fe20000000a00 */
[C---:B------:R-:W-:Y:S01]  /*86c0*/  ISETP.GE.U32.AND P3, PT, R3.reuse, 0x7, PT ;  /* 0x000000070300780c */ /* 0x040fe20003f66070 */
[----:B------:R-:W-:Y:S01]  /*86d0*/  BSSY B1, `(.L_x_168) ;  /* 0x000006c000017945 */ /* 0x000fe20003800000 */
[C---:B------:R-:W-:Y:S01]  /*86e0*/  IMAD.WIDE.U32 R4, R12.reuse, 0x24924925, RZ ;  /* 0x249249250c047825 */ /* 0x040fe200078e00ff */
[C---:B------:R-:W-:Y:S02]  /*86f0*/  ISETP.GT.U32.AND P1, PT, R12.reuse, 0x6, PT ;  /* 0x000000060c00780c */ /* 0x040fe40003f24070 */
[----:B------:R-:W-:Y:S01]  /*8700*/  PRMT R13, RZ, 0x7610, R13 ;  /* 0x00007610ff0d7816 */ /* 0x000fe2000000000d */
[----:B------:R-:W-:Y:S01]  /*8710*/  IMAD.IADD R4, R12, 0x1, -R5 ;  /* 0x000000010c047824 */ /* 0x000fe200078e0a05 */
[----:B------:R-:W-:Y:S01]  /*8720*/  ISETP.LT.U32.AND P1, PT, R3, 0x7, P1 ;  /* 0x000000070300780c */ /* 0x000fe20000f21070 */
[----:B------:R-:W-:-:S02]  /*8730*/  IMAD.MOV.U32 R19, RZ, RZ, -0x1 ;  /* 0xffffffffff137424 */ /* 0x000fc400078e00ff */
[----:B------:R-:W0:Y:S01]  /*8740*/  @P4 S2R R7, SR_CgaCtaId ;  /* 0x0000000000074919 */ /* 0x000e220000008800 */
[----:B------:R-:W-:Y:S01]  /*8750*/  @P4 MOV R6, 0x400 ;  /* 0x0000040000064802 */ /* 0x000fe20000000f00 */
[----:B------:R-:W-:Y:S01]  /*8760*/  IMAD.MOV.U32 R20, RZ, RZ, -0x1 ;  /* 0xffffffffff147424 */ /* 0x000fe200078e00ff */
[----:B------:R-:W-:Y:S01]  /*8770*/  LEA.HI R4, R4, R5, RZ, 0x1f ;  /* 0x0000000504047211 */ /* 0x000fe200078ff8ff */
[----:B------:R-:W-:-:S03]  /*8780*/  IMAD.MOV.U32 R8, RZ, RZ, -0x1 ;  /* 0xffffffffff087424 */ /* 0x000fc600078e00ff */
[--C-:B------:R-:W-:Y:S02]  /*8790*/  SHF.R.U32.HI R5, RZ, 0x2, R4.reuse ;  /* 0x00000002ff057819 */ /* 0x100fe40000011604 */
[----:B------:R-:W-:-:S03]  /*87a0*/  PRMT R4, RZ, 0x7610, R4 ;  /* 0x00007610ff047816 */ /* 0x000fc60000000004 */
[----:B------:R-:W-:Y:S01]  /*87b0*/  IMAD R12, R5, -0x7, R12 ;  /* 0xfffffff9050c7824 */ /* 0x000fe200078e020c */
[----:B0-----:R-:W-:Y:S02]  /*87c0*/  @P4 LEA R6, R7, R6, 0x18 ;  /* 0x0000000607064211 */ /* 0x001fe400078ec0ff */
[----:B------:R-:W-:Y:S02]  /*87d0*/  SEL R7, RZ, 0x1, !P1 ;  /* 0x00000001ff077807 */ /* 0x000fe40004800000 */
[----:B------:R-:W-:Y:S01]  /*87e0*/  IADD3 R16, P1, R16, UR38, RZ ;  /* 0x0000002610107c10 */ /* 0x000fe2000ff3e0ff */
[----:B------:R0:W-:Y:S01]  /*87f0*/  @P4 SYNCS.ARRIVE.TRANS64.A1T0 RZ, [R6+URZ+0x88], RZ ;  /* 0x000088ff06ff49a7 */ /* 0x0001e2000810003f */
[----:B------:R-:W-:Y:S02]  /*8800*/  LOP3.LUT R0, R0, R7, RZ, 0x3c, !PT ;  /* 0x0000000700007212 */ /* 0x000fe400078e3cff */
[----:B------:R-:W-:Y:S02]  /*8810*/  IADD3.X R17, R17, UR37, RZ, P1, !PT ;  /* 0x0000002511117c10 */ /* 0x000fe40008ffe4ff */
[----:B------:R-:W-:-:S02]  /*8820*/  ISETP.GE.U32.AND P1, PT, R16, UR4, PT ;  /* 0x0000000410007c0c */ /* 0x000fc4000bf26070 */
[----:B------:R-:W-:Y:S02]  /*8830*/  @P3 LOP3.LUT R0, R0, 0x1, R5, 0x78, !PT ;  /* 0x0000000100003812 */ /* 0x000fe400078e7805 */
[----:B------:R-:W-:-:S13]  /*8840*/  ISETP.GE.U32.AND.EX P1, PT, R17, UR5, PT, P1 ;  /* 0x0000000511007c0c */ /* 0x000fda000bf26110 */
[----:B0-----:R-:W-:Y:S05]  /*8850*/  @P1 BRA `(.L_x_169) ;  /* 0x00000004004c1947 */ /* 0x001fea0003800000 */
[----:B------:R-:W-:Y:S01]  /*8860*/  ULDC.64 UR4, c[0x0][0x628] ;  /* 0x00018a0000047ab9 */ /* 0x000fe20000000a00 */
[----:B------:R-:W0:Y:S01]  /*8870*/  S2R R15, SR_CTAID.X ;  /* 0x00000000000f7919 */ /* 0x000e220000002500 */
[----:B------:R-:W-:Y:S01]  /*8880*/  ISETP.NE.U32.AND P1, PT, RZ, UR4, PT ;  /* 0x00000004ff007c0c */ /* 0x000fe2000bf25070 */
[----:B------:R-:W-:Y:S01]  /*8890*/  ULDC UR7, c[0x0][0x630] ;  /* 0x00018c0000077ab9 */ /* 0x000fe20000000800 */
[----:B------:R-:W-:Y:S01]  /*88a0*/  MOV R4, R16 ;  /* 0x0000001000047202 */ /* 0x000fe20000000f00 */
[----:B------:R-:W1:Y:S01]  /*88b0*/  S2R R14, SR_CTAID.Y ;  /* 0x00000000000e7919 */ /* 0x000e620000002600 */
[----:B------:R-:W-:Y:S01]  /*88c0*/  ISETP.NE.AND.EX P1, PT, RZ, UR5, PT, P1 ;  /* 0x00000005ff007c0c */ /* 0x000fe2000bf25310 */
[----:B------:R-:W-:-:S12]  /*88d0*/  IMAD.MOV.U32 R5, RZ, RZ, R17 ;  /* 0x000000ffff057224 */ /* 0x000fd800078e0011 */
[----:B------:R-:W-:Y:S05]  /*88e0*/  @!P1 BRA `(.L_x_170) ;  /* 0x0000000000289947 */ /* 0x000fea0003800000 */
[----:B------:R-:W-:Y:S02]  /*88f0*/  ULDC UR6, c[0x0][0x634] ;  /* 0x00018d0000067ab9 */ /* 0x000fe40000000800 */
[----:B------:R-:W-:-:S05]  /*8900*/  IADD3 R9, P1, R16, UR6, RZ ;  /* 0x0000000610097c10 */ /* 0x000fca000ff3e0ff */
[----:B------:R-:W-:-:S04]  /*8910*/  IMAD.X R19, RZ, RZ, R17, P1 ;  /* 0x000000ffff137224 */ /* 0x000fc800008e0611 */
[----:B------:R-:W-:-:S04]  /*8920*/  IMAD.WIDE.U32 R6, R19, UR4, RZ ;  /* 0x0000000413067c25 */ /* 0x000fc8000f8e00ff */
[----:B------:R-:W-:-:S04]  /*8930*/  IMAD.WIDE.U32 R6, P1, R9, UR5, R6 ;  /* 0x0000000509067c25 */ /* 0x000fc8000f820006 */
[----:B------:R-:W-:-:S04]  /*8940*/  IMAD.WIDE.U32 R8, R9, UR4, RZ ;  /* 0x0000000409087c25 */ /* 0x000fc8000f8e00ff */
[----:B------:R-:W-:Y:S01]  /*8950*/  IMAD.X R5, RZ, RZ, RZ, P1 ;  /* 0x000000ffff057224 */ /* 0x000fe200008e06ff */
[----:B------:R-:W-:Y:S01]  /*8960*/  IADD3 RZ, P1, R9, R6, RZ ;  /* 0x0000000609ff7210 */ /* 0x000fe20007f3e0ff */
[----:B------:R-:W-:-:S04]  /*8970*/  IMAD.MOV.U32 R4, RZ, RZ, R7 ;  /* 0x000000ffff047224 */ /* 0x000fc800078e0007 */
[----:B------:R-:W-:-:S08]  /*8980*/  IMAD.WIDE.U32.X R4, R19, UR5, R4, P1 ;  /* 0x0000000513047c25 */ /* 0x000fd000088e0404 */
.L_x_170:
[--C-:B------:R-:W-:Y:S01]  /*8990*/  SHF.R.U64 R8, R4, UR7, R5.reuse ;  /* 0x0000000704087c19 */ /* 0x100fe20008001205 */
[----:B------:R-:W-:Y:S01]  /*89a0*/  ULDC.64 UR4, c[0x0][0x620] ;  /* 0x0001880000047ab9 */ /* 0x000fe20000000a00 */
[----:B------:R-:W-:Y:S01]  /*89b0*/  SHF.R.U32.HI R4, RZ, UR7, R5 ;  /* 0x00000007ff047c19 */ /* 0x000fe20008011605 */
[----:B------:R-:W2:Y:S01]  /*89c0*/  LDC R24, c[0x0][0x144] ;  /* 0x00005100ff187b82 */ /* 0x000ea20000000800 */
[----:B------:R-:W-:Y:S01]  /*89d0*/  IADD3 R7, P1, RZ, -R8, RZ ;  /* 0x80000008ff077210 */ /* 0x000fe20007f3e0ff */
[----:B------:R-:W-:Y:S01]  /*89e0*/  ULDC.64 UR8, c[0x0][0x640] ;  /* 0x0001900000087ab9 */ /* 0x000fe20000000a00 */
[----:B0-----:R-:W-:Y:S01]  /*89f0*/  I2FP.F32.U32 R9, R15 ;  /* 0x0000000f00097245 */ /* 0x001fe20000201000 */
[----:B------:R-:W-:Y:S02]  /*8a00*/  ULDC UR6, c[0x0][0x608] ;  /* 0x0001820000067ab9 */ /* 0x000fe40000000800 */
[----:B------:R-:W-:Y:S01]  /*8a10*/  IMAD.X R4, RZ, RZ, ~R4, P1 ;  /* 0x000000ffff047224 */ /* 0x000fe200008e0e04 */
[----:B------:R-:W-:Y:S01]  /*8a20*/  ISETP.NE.U32.AND P1, PT, RZ, UR8, PT ;  /* 0x00000008ff007c0c */ /* 0x000fe2000bf25070 */
[----:B------:R-:W0:Y:S02]  /*8a30*/  LDC R21, c[0x0][0x148] ;  /* 0x00005200ff157b82 */ /* 0x000e240000000800 */
[----:B------:R-:W-:Y:S01]  /*8a40*/  IMAD R6, R4, UR4, RZ ;  /* 0x0000000404067c24 */ /* 0x000fe2000f8e02ff */
[----:B------:R-:W-:Y:S01]  /*8a50*/  ISETP.NE.AND.EX P1, PT, RZ, UR9, PT, P1 ;  /* 0x00000009ff007c0c */ /* 0x000fe2000bf25310 */
[----:B------:R-:W-:Y:S01]  /*8a60*/  IMAD.WIDE.U32 R4, R7, UR4, R16 ;  /* 0x0000000407047c25 */ /* 0x000fe2000f8e0010 */
[----:B------:R-:W-:-:S03]  /*8a70*/  ULDC UR4, c[0x0][0x150] ;  /* 0x0000540000047ab9 */ /* 0x000fc60000000800 */
[----:B------:R-:W-:Y:S02]  /*8a80*/  IMAD R7, R7, UR5, R6 ;  /* 0x0000000507077c24 */ /* 0x000fe4000f8e0206 */
[----:B------:R-:W-:Y:S01]  /*8a90*/  FMUL R6, R9, UR4 ;  /* 0x0000000409067c20 */ /* 0x000fe20008400000 */
[----:B------:R-:W-:Y:S01]  /*8aa0*/  ULDC UR4, c[0x0][0x618] ;  /* 0x0001860000047ab9 */ /* 0x000fe20000000800 */
[----:B------:R-:W-:Y:S01]  /*8ab0*/  ULDC UR5, c[0x0][0x154] ;  /* 0x0000550000057ab9 */ /* 0x000fe20000000800 */
[----:B------:R-:W-:-:S03]  /*8ac0*/  IMAD.IADD R5, R5, 0x1, R7 ;  /* 0x0000000105057824 */ /* 0x000fc600078e0207 */
[----:B------:R-:W3:Y:S02]  /*8ad0*/  F2I.U32.TRUNC.NTZ R6, R6 ;  /* 0x0000000600067305 */ /* 0x000ee4000020f000 */
[----:B------:R-:W-:Y:S02]  /*8ae0*/  SHF.R.U64 R9, R4, UR4, R5 ;  /* 0x0000000404097c19 */ /* 0x000fe40008001205 */
[----:B-1----:R-:W-:-:S05]  /*8af0*/  I2FP.F32.U32 R4, R14 ;  /* 0x0000000e00047245 */ /* 0x002fca0000201000 */
[----:B------:R-:W-:Y:S01]  /*8b00*/  FMUL R22, R4, UR5 ;  /* 0x0000000504167c20 */ /* 0x000fe20008400000 */
[----:B------:R-:W-:Y:S01]  /*8b10*/  SHF.R.U32.HI R4, RZ, UR4, R5 ;  /* 0x00000004ff047c19 */ /* 0x000fe20008011605 */
[----:B------:R-:W-:-:S03]  /*8b20*/  ULDC UR4, c[0x0][0x658] ;  /* 0x0001960000047ab9 */ /* 0x000fc60000000800 */
[--C-:B------:R-:W-:Y:S01]  /*8b30*/  SHF.R.U64 R20, R9, UR6, R4.reuse ;  /* 0x0000000609147c19 */ /* 0x100fe20008001204 */
[----:B------:R-:W1:Y:S01]  /*8b40*/  F2I.U32.TRUNC.NTZ R22, R22 ;  /* 0x0000001600167305 */ /* 0x000e62000020f000 */
[----:B------:R-:W-:Y:S01]  /*8b50*/  SHF.R.U32.HI R5, RZ, UR6, R4 ;  /* 0x00000006ff057c19 */ /* 0x000fe20008011604 */
[----:B---3--:R-:W-:-:S03]  /*8b60*/  IMAD.MOV R6, RZ, RZ, -R6 ;  /* 0x000000ffff067224 */ /* 0x008fc600078e0a06 */
[----:B------:R-:W-:Y:S01]  /*8b70*/  SHF.R.U64 R19, R20, UR4, R5 ;  /* 0x0000000414137c19 */ /* 0x000fe20008001205 */
[----:B--2---:R-:W-:Y:S01]  /*8b80*/  IMAD R15, R24, R6, R15 ;  /* 0x00000006180f7224 */ /* 0x004fe200078e020f */
[----:B------:R-:W-:-:S03]  /*8b90*/  SHF.R.U32.HI R23, RZ, UR4, R5 ;  /* 0x00000004ff177c19 */ /* 0x000fc60008011605 */
[----:B------:R-:W-:Y:S01]  /*8ba0*/  IMAD.MOV.U32 R4, RZ, RZ, R19 ;  /* 0x000000ffff047224 */ /* 0x000fe200078e0013 */
[----:B------:R-:W-:Y:S01]  /*8bb0*/  MOV R5, R23 ;  /* 0x0000001700057202 */ /* 0x000fe20000000f00 */
[----:B-1----:R-:W-:Y:S06]  /*8bc0*/  @!P1 BRA `(.L_x_171) ;  /* 0x0000000000289947 */ /* 0x002fec0003800000 */
[----:B------:R-:W-:Y:S02]  /*8bd0*/  ULDC UR4, c[0x0][0x64c] ;  /* 0x0001930000047ab9 */ /* 0x000fe40000000800 */
[----:B------:R-:W-:-:S05]  /*8be0*/  IADD3 R5, P1, R19, UR4, RZ ;  /* 0x0000000413057c10 */ /* 0x000fca000ff3e0ff */
[----:B------:R-:W-:-:S04]  /*8bf0*/  IMAD.X R23, RZ, RZ, R23, P1 ;  /* 0x000000ffff177224 */ /* 0x000fc800008e0617 */
[----:B------:R-:W-:-:S04]  /*8c00*/  IMAD.WIDE.U32 R6, R23, UR8, RZ ;  /* 0x0000000817067c25 */ /* 0x000fc8000f8e00ff */
[----:B------:R-:W-:-:S04]  /*8c10*/  IMAD.WIDE.U32 R6, P1, R5, UR9, R6 ;  /* 0x0000000905067c25 */ /* 0x000fc8000f820006 */
[----:B------:R-:W-:-:S04]  /*8c20*/  IMAD.WIDE.U32 R4, R5, UR8, RZ ;  /* 0x0000000805047c25 */ /* 0x000fc8000f8e00ff */
[----:B------:R-:W-:Y:S01]  /*8c30*/  IMAD.MOV.U32 R4, RZ, RZ, R7 ;  /* 0x000000ffff047224 */ /* 0x000fe200078e0007 */
[----:B------:R-:W-:Y:S01]  /*8c40*/  IADD3 RZ, P3, R5, R6, RZ ;  /* 0x0000000605ff7210 */ /* 0x000fe20007f7e0ff */
[----:B------:R-:W-:-:S04]  /*8c50*/  IMAD.X R5, RZ, RZ, RZ, P1 ;  /* 0x000000ffff057224 */ /* 0x000fc800008e06ff */
[----:B------:R-:W-:-:S08]  /*8c60*/  IMAD.WIDE.U32.X R4, R23, UR9, R4, P3 ;  /* 0x0000000917047c25 */ /* 0x000fd000098e0404 */
.L_x_171:
[----:B------:R-:W-:Y:S01]  /*8c70*/  ISETP.NE.AND P1, PT, R2, 0x1, PT ;  /* 0x000000010200780c */ /* 0x000fe20003f25270 */
[----:B------:R-:W-:Y:S01]  /*8c80*/  ULDC UR4, c[0x0][0x648] ;  /* 0x0001920000047ab9 */ /* 0x000fe20000000800 */
[----:B------:R-:W-:Y:S01]  /*8c90*/  LOP3.LUT R20, R20, UR29, RZ, 0xc0, !PT ;  /* 0x0000001d14147c12 */ /* 0x000fe2000f8ec0ff */
[----:B------:R-:W-:Y:S01]  /*8ca0*/  IMAD.MOV R22, RZ, RZ, -R22 ;  /* 0x000000ffff167224 */ /* 0x000fe200078e0a16 */
[----:B------:R-:W-:Y:S01]  /*8cb0*/  SHF.R.U64 R5, R4, UR4, R5 ;  /* 0x0000000404057c19 */ /* 0x000fe20008001205 */
[----:B------:R-:W-:Y:S01]  /*8cc0*/  ULDC UR4, c[0x0][0x638] ;  /* 0x00018e0000047ab9 */ /* 0x000fe20000000800 */
[----:B------:R-:W-:Y:S01]  /*8cd0*/  LOP3.LUT R6, R9, UR13, RZ, 0xc0, !PT ;  /* 0x0000000d09067c12 */ /* 0x000fe2000f8ec0ff */
[----:B------:R-:W-:Y:S02]  /*8ce0*/  ULDC UR5, c[0x0][0x610] ;  /* 0x0001840000057ab9 */ /* 0x000fe40000000800 */
[----:B------:R-:W-:Y:S02]  /*8cf0*/  IMAD.MOV R4, RZ, RZ, -R5 ;  /* 0x000000ffff047224 */ /* 0x000fe400078e0a05 */
[----:B------:R-:W-:-:S02]  /*8d00*/  IMAD R20, R5, UR21, R20 ;  /* 0x0000001505147c24 */ /* 0x000fc4000f8e0214 */
[----:B0-----:R-:W-:Y:S02]  /*8d10*/  @P1 IMAD R15, R21, R22, R14 ;  /* 0x00000016150f1224 */ /* 0x001fe400078e020e */
[----:B------:R-:W-:Y:S01]  /*8d20*/  IMAD R19, R4, UR4, R19 ;  /* 0x0000000404137c24 */ /* 0x000fe2000f8e0213 */
[----:B------:R-:W-:Y:S01]  /*8d30*/  ULDC UR4, c[0x0][0x600] ;  /* 0x0001800000047ab9 */ /* 0x000fe20000000800 */
[----:B------:R-:W-:Y:S02]  /*8d40*/  IMAD R15, R20, UR5, R15 ;  /* 0x00000005140f7c24 */ /* 0x000fe4000f8e020f */
[----:B------:R-:W-:Y:S02]  /*8d50*/  IMAD R6, R19, UR4, R6 ;  /* 0x0000000413067c24 */ /* 0x000fe4000f8e0206 */
[----:B------:R-:W-:-:S03]  /*8d60*/  IMAD.MOV.U32 R4, RZ, RZ, 0x1 ;  /* 0x00000001ff047424 */ /* 0x000fc600078e00ff */
[----:B------:R-:W-:Y:S02]  /*8d70*/  SEL R20, R6, R15, !P1 ;  /* 0x0000000f06147207 */ /* 0x000fe40004800000 */
[----:B------:R-:W-:-:S07]  /*8d80*/  SEL R19, R15, R6, !P1 ;  /* 0x000000060f137207 */ /* 0x000fce0004800000 */
.L_x_169:
[----:B------:R-:W-:Y:S05]  /*8d90*/  BSYNC B1 ;  /* 0x0000000000017941 */ /* 0x000fea0003800000 */
.L_x_168:
[----:B------:R-:W-:-:S13]  /*8da0*/  LOP3.LUT P1, RZ, R4, 0xff, RZ, 0xc0, !PT ;  /* 0x000000ff04ff7812 */ /* 0x000fda000782c0ff */
[----:B------:R-:W-:Y:S05]  /*8db0*/  @P1 BRA `(.L_x_172) ;  /* 0xfffffff000bc1947 */ /* 0x000fea000383ffff */
[----:B------:R-:W-:Y:S05]  /*8dc0*/  BSYNC B0 ;  /* 0x0000000000007941 */ /* 0x000fea0003800000 */
.L_x_160:
[----:B------:R-:W-:-:S03]  /*8dd0*/  UMOV UR4, 0xffffffff ;  /* 0xffffffff00047882 */ /* 0x000fc60000000000 */
[----:B------:R-:W-:Y:S05]  /*8de0*/  BRA.DIV UR4, `(.L_x_173) ;  /* 0x0000000604847947 */ /* 0x000fea000b800000 */
[----:B------:R-:W-:-:S13]  /*8df0*/  ELECT P6, URZ, PT ;  /* 0x00000000003f782f */ /* 0x000fda00038c0000 */
.L_x_190:
[----:B------:R-:W-:Y:S04]  /*8e00*/  BSSY B0, `(.L_x_174) ;  /* 0x0000046000007945 */ /* 0x000fe80003800000 */
[----:B------:R-:W-:Y:S05]  /*8e10*/  @!P6 BRA `(.L_x_175) ;  /* 0x000000040010e947 */ /* 0x000fea0003800000 */
[----:B------:R-:W-:-:S04]  /*8e20*/  LOP3.LUT R18, R18, 0x2, RZ, 0xfc, !PT ;  /* 0x0000000212127812 */ /* 0x000fc800078efcff */
[----:B------:R-:W-:-:S13]  /*8e30*/  ISETP.NE.AND P0, PT, R18, 0x3, PT ;  /* 0x000000031200780c */ /* 0x000fda0003f05270 */
[----:B------:R-:W-:Y:S05]  /*8e40*/  @!P0 BRA `(.L_x_176) ;  /* 0x0000000000048947 */ /* 0x000fea0003800000 */
[----:B------:R-:W-:Y:S01]  /*8e50*/  BPT.TRAP 0x1 ;  /* 0x000000040000795c */ /* 0x000fe20000300000 */
.L_x_176:
[----:B------:R-:W0:Y:S01]  /*8e60*/  S2R R3, SR_CgaCtaId ;  /* 0x0000000000037919 */ /* 0x000e220000008800 */
[----:B------:R-:W-:-:S04]  /*8e70*/  MOV R2, 0x400 ;  /* 0x0000040000027802 */ /* 0x000fc80000000f00 */
[----:B0-----:R-:W-:Y:S02]  /*8e80*/  LEA R3, R3, R2, 0x18 ;  /* 0x0000000203037211 */ /* 0x001fe400078ec0ff */
[----:B------:R-:W-:-:S03]  /*8e90*/  SHF.L.U32 R2, R0, 0x1f, RZ ;  /* 0x0000001f00027819 */ /* 0x000fc600000006ff */
[----:B------:R-:W-:-:S04]  /*8ea0*/  VIADD R3, R3, 0x38 ;  /* 0x0000003803037836 */ /* 0x000fc80000000000 */
[C---:B------:R-:W-:Y:S01]  /*8eb0*/  IMAD R7, R12.reuse, 0x8, R3 ;  /* 0x000000080c077824 */ /* 0x040fe200078e0203 */
[----:B------:R-:W-:-:S03]  /*8ec0*/  IADD3 R12, R12, 0x1, RZ ;  /* 0x000000010c0c7810 */ /* 0x000fc60007ffe0ff */
[----:B------:R-:W0:Y:S01]  /*8ed0*/  SYNCS.PHASECHK.TRANS64.TRYWAIT P0, [R7+URZ], R2 ;  /* 0x00000002070075a7 */ /* 0x000e22000800017f */
[----:B------:R-:W-:-:S04]  /*8ee0*/  ISETP.NE.AND P1, PT, R12, 0x7, PT ;  /* 0x000000070c00780c */ /* 0x000fc80003f25270 */
[----:B------:R-:W-:Y:S02]  /*8ef0*/  SEL R5, RZ, 0x1, P1 ;  /* 0x00000001ff057807 */ /* 0x000fe40000800000 */
[----:B------:R-:W-:Y:S02]  /*8f00*/  SEL R12, R12, RZ, P1 ;  /* 0x000000ff0c0c7207 */ /* 0x000fe40000800000 */
[----:B------:R-:W-:-:S03]  /*8f10*/  LOP3.LUT R5, R0, R5, RZ, 0x3c, !PT ;  /* 0x0000000500057212 */ /* 0x000fc600078e3cff */
[----:B------:R-:W-:Y:S01]  /*8f20*/  IMAD R9, R12, 0x8, R3 ;  /* 0x000000080c097824 */ /* 0x000fe200078e0203 */
[----:B------:R-:W-:Y:S01]  /*8f30*/  SHF.L.U32 R4, R5, 0x1f, RZ ;  /* 0x0000001f05047819 */ /* 0x000fe200000006ff */
[----:B0-----:R-:W-:Y:S06]  /*8f40*/  @!P0 BRA `(.L_x_177) ;  /* 0x00000004004c8947 */ /* 0x001fec0003800000 */
.L_x_191:
[----:B------:R-:W1:Y:S01]  /*8f50*/  SYNCS.PHASECHK.TRANS64.TRYWAIT P0, [R9+URZ], R4 ;  /* 0x00000004090075a7 */ /* 0x000e62000800017f */
[----:B------:R-:W-:-:S05]  /*8f60*/  VIADD R0, R12, 0x1 ;  /* 0x000000010c007836 */ /* 0x000fca0000000000 */
[----:B------:R-:W-:-:S04]  /*8f70*/  ISETP.NE.AND P1, PT, R0, 0x7, PT ;  /* 0x000000070000780c */ /* 0x000fc80003f25270 */
[----:B0-----:R-:W-:Y:S02]  /*8f80*/  SEL R2, RZ, 0x1, P1 ;  /* 0x00000001ff027807 */ /* 0x001fe40000800000 */
[----:B------:R-:W-:Y:S02]  /*8f90*/  SEL R0, R0, RZ, P1 ;  /* 0x000000ff00007207 */ /* 0x000fe40000800000 */
[----:B------:R-:W-:-:S03]  /*8fa0*/  LOP3.LUT R7, R5, R2, RZ, 0x3c, !PT ;  /* 0x0000000205077212 */ /* 0x000fc600078e3cff */
[----:B------:R-:W-:Y:S01]  /*8fb0*/  IMAD R6, R0, 0x8, R3 ;  /* 0x0000000800067824 */ /* 0x000fe200078e0203 */
[----:B------:R-:W-:Y:S01]  /*8fc0*/  SHF.L.U32 R5, R7, 0x1f, RZ ;  /* 0x0000001f07057819 */ /* 0x000fe200000006ff */
[----:B-1----:R-:W-:Y:S06]  /*8fd0*/  @!P0 BRA `(.L_x_178) ;  /* 0x00000004003c8947 */ /* 0x002fec0003800000 */
.L_x_192:
[----:B------:R-:W1:Y:S01]  /*8fe0*/  SYNCS.PHASECHK.TRANS64.TRYWAIT P0, [R6+URZ], R5 ;  /* 0x00000005060075a7 */ /* 0x000e62000800017f */
[----:B------:R-:W-:-:S05]  /*8ff0*/  VIADD R0, R0, 0x1 ;  /* 0x0000000100007836 */ /* 0x000fca0000000000 */
[----:B------:R-:W-:-:S04]  /*9000*/  ISETP.NE.AND P1, PT, R0, 0x7, PT ;  /* 0x000000070000780c */ /* 0x000fc80003f25270 */
[----:B------:R-:W-:Y:S02]  /*9010*/  SEL R2, RZ, 0x1, P1 ;  /* 0x00000001ff027807 */ /* 0x000fe40000800000 */
[----:B------:R-:W-:Y:S02]  /*9020*/  SEL R0, R0, RZ, P1 ;  /* 0x000000ff00007207 */ /* 0x000fe40000800000 */
[----:B------:R-:W-:-:S03]  /*9030*/  LOP3.LUT R7, R7, R2, RZ, 0x3c, !PT ;  /* 0x0000000207077212 */ /* 0x000fc600078e3cff */
[----:B0-----:R-:W-:Y:S01]  /*9040*/  IMAD R9, R0, 0x8, R3 ;  /* 0x0000000800097824 */ /* 0x001fe200078e0203 */
[----:B------:R-:W-:Y:S01]  /*9050*/  SHF.L.U32 R4, R7, 0x1f, RZ ;  /* 0x0000001f07047819 */ /* 0x000fe200000006ff */
[----:B-1----:R-:W-:Y:S06]  /*9060*/  @!P0 BRA `(.L_x_179) ;  /* 0x00000004002c8947 */ /* 0x002fec0003800000 */
.L_x_193:
        /* <DEDUP_REMOVED lines=9> */
.L_x_194:
[----:B------:R-:W1:Y:S01]  /*9100*/  SYNCS.PHASECHK.TRANS64.TRYWAIT P0, [R6+URZ], R5 ;  /* 0x00000005060075a7 */ /* 0x000e62000800017f */
[----:B------:R-:W-:-:S04]  /*9110*/  IADD3 R0, R0, 0x1, RZ ;  /* 0x0000000100007810 */ /* 0x000fc80007ffe0ff */
[----:B------:R-:W-:-:S04]  /*9120*/  ISETP.NE.AND P1, PT, R0, 0x7, PT ;  /* 0x000000070000780c */ /* 0x000fc80003f25270 */
[----:B------:R-:W-:Y:S02]  /*9130*/  SEL R2, RZ, 0x1, P1 ;  /* 0x00000001ff027807 */ /* 0x000fe40000800000 */
[----:B------:R-:W-:Y:S02]  /*9140*/  SEL R0, R0, RZ, P1 ;  /* 0x000000ff00007207 */ /* 0x000fe40000800000 */
[----:B------:R-:W-:-:S03]  /*9150*/  LOP3.LUT R7, R7, R2, RZ, 0x3c, !PT ;  /* 0x0000000207077212 */ /* 0x000fc600078e3cff */
[----:B0-----:R-:W-:Y:S01]  /*9160*/  IMAD R9, R0, 0x8, R3 ;  /* 0x0000000800097824 */ /* 0x001fe200078e0203 */
[----:B------:R-:W-:Y:S01]  /*9170*/  SHF.L.U32 R4, R7, 0x1f, RZ ;  /* 0x0000001f07047819 */ /* 0x000fe200000006ff */
[----:B-1----:R-:W-:Y:S06]  /*9180*/  @!P0 BRA `(.L_x_181) ;  /* 0x00000004000c8947 */ /* 0x002fec0003800000 */
.L_x_195:
[----:B------:R-:W1:Y:S01]  /*9190*/  SYNCS.PHASECHK.TRANS64.TRYWAIT P0, [R9+URZ], R4 ;  /* 0x00000004090075a7 */ /* 0x000e62000800017f */
[----:B------:R-:W-:-:S05]  /*91a0*/  VIADD R0, R0, 0x1 ;  /* 0x0000000100007836 */ /* 0x000fca0000000000 */
[----:B------:R-:W-:-:S04]  /*91b0*/  ISETP.NE.AND P1, PT, R0, 0x7, PT ;  /* 0x000000070000780c */ /* 0x000fc80003f25270 */
[----:B------:R-:W-:Y:S02]  /*91c0*/  SEL R2, RZ, 0x1, P1 ;  /* 0x00000001ff027807 */ /* 0x000fe40000800000 */
[----:B------:R-:W-:Y:S02]  /*91d0*/  SEL R0, R0, RZ, P1 ;  /* 0x000000ff00007207 */ /* 0x000fe40000800000 */
[----:B------:R-:W-:Y:S01]  /*91e0*/  LOP3.LUT R2, R7, R2, RZ, 0x3c, !PT ;  /* 0x0000000207027212 */ /* 0x000fe200078e3cff */
[----:B-1----:R-:W-:Y:S06]  /*91f0*/  @!P0 BRA `(.L_x_182) ;  /* 0x0000000400048947 */ /* 0x002fec0003800000 */
.L_x_196:
[----:B------:R-:W-:Y:S01]  /*9200*/  IMAD R3, R0, 0x8, R3 ;  /* 0x0000000800037824 */ /* 0x000fe200078e0203 */
[----:B------:R-:W-:-:S07]  /*9210*/  SHF.L.U32 R0, R2, 0x1f, RZ ;  /* 0x0000001f02007819 */ /* 0x000fce00000006ff */
.L_x_183:
[----:B--2---:R2:W3:Y:S02]  /*9220*/  SYNCS.PHASECHK.TRANS64.TRYWAIT P0, [R3+URZ], R0 ;  /* 0x00000000030075a7 */ /* 0x0044e4000800017f */
[----:B---3--:R-:W-:Y:S05]  /*9230*/  @!P0 NANOSLEEP.SYNCS 0x989680 ;  /* 0x009896800000895d */ /* 0x008fea0003900000 */
[----:B------:R-:W3:Y:S02]  /*9240*/  @!P0 SYNCS.PHASECHK.TRANS64 P0, [R3+URZ], R0 ;  /* 0x00000000030085a7 */ /* 0x000ee4000800007f */
[----:B---3--:R-:W-:Y:S05]  /*9250*/  @!P0 BRA `(.L_x_183) ;  /* 0xfffffffc00f08947 */ /* 0x008fea000383ffff */
.L_x_175:
[----:B------:R-:W-:Y:S05]  /*9260*/  BSYNC B0 ;  /* 0x0000000000007941 */ /* 0x000fea0003800000 */
.L_x_174:
[----:B------:R-:W-:Y:S05]  /*9270*/  EXIT ;  /* 0x000000000000794d */ /* 0x000fea0003800000 */
.L_x_17:
[----:B-1----:R1:W2:Y:S02]  /*9280*/  SYNCS.PHASECHK.TRANS64.TRYWAIT P1, [R3+URZ], R0 ;  /* 0x00000000030075a7 */ /* 0x0022a4000802017f */
[----:B--2---:R-:W-:Y:S05]  /*9290*/  @!P1 NANOSLEEP.SYNCS 0x989680 ;  /* 0x009896800000995d */ /* 0x004fea0003900000 */
[----:B------:R-:W2:Y:S02]  /*92a0*/  @!P1 SYNCS.PHASECHK.TRANS64 P1, [R3+URZ], R0 ;  /* 0x00000000030095a7 */ /* 0x000ea4000802007f */
[----:B--2---:R-:W-:Y:S05]  /*92b0*/  @!P1 BRA `(.L_x_17) ;  /* 0xfffffffc00f09947 */ /* 0x004fea000383ffff */
[----:B------:R-:W-:Y:S05]  /*92c0*/  BRA `(.L_x_16) ;  /* 0xffffff8000a07947 */ /* 0x000fea000383ffff */
.L_x_22:
[----:B-1----:R-:W-:-:S04]  /*92d0*/  IMAD.U32 R4, RZ, RZ, UR4 ;  /* 0x00000004ff047e24 */ /* 0x002fc8000f8e00ff */
[----:B------:R1:W2:Y:S03]  /*92e0*/  SYNCS.PHASECHK.TRANS64.TRYWAIT P1, [R4+URZ], R3 ;  /* 0x00000003040075a7 */ /* 0x0002a6000802017f */
[----:B--2---:R-:W-:Y:S05]  /*92f0*/  @!P1 NANOSLEEP.SYNCS 0x989680 ;  /* 0x009896800000995d */ /* 0x004fea0003900000 */
[----:B------:R-:W2:Y:S02]  /*9300*/  @!P1 SYNCS.PHASECHK.TRANS64 P1, [R4+URZ], R3 ;  /* 0x00000003040095a7 */ /* 0x000ea4000802007f */
[----:B--2---:R-:W-:Y:S05]  /*9310*/  @!P1 BRA `(.L_x_22) ;  /* 0xfffffffc00ec9947 */ /* 0x004fea000383ffff */
[----:B------:R-:W-:Y:S05]  /*9320*/  BRA `(.L_x_21) ;  /* 0xffffff9000447947 */ /* 0x000fea000383ffff */
.L_x_161:
[----:B------:R-:W-:Y:S01]  /*9330*/  BSSY B1, `(.L_x_184) ;  /* 0x0000006000017945 */ /* 0x000fe20003800000 */
[----:B------:R-:W-:-:S07]  /*9340*/  IMAD.MOV.U32 R15, RZ, RZ, -0x1 ;  /* 0xffffffffff0f7424 */ /* 0x000fce00078e00ff */
[----:B------:R-:W-:Y:S05]  /*9350*/  WARPSYNC.COLLECTIVE R15, `(.L_x_185) ;  /* 0x000000000f0c7348 */ /* 0x000fea0003c00000 */
[----:B------:R-:W-:Y:S02]  /*9360*/  ELECT P6, UR62, PT ;  /* 0x00000000003e782f */ /* 0x000fe400038c0000 */
[----:B------:R-:W-:Y:S01]  /*9370*/  MOV R14, UR62 ;  /* 0x0000003e000e7c02 */ /* 0x000fe20008000f00 */
[----:B------:R-:W-:Y:S10]  /*9380*/  ENDCOLLECTIVE ;  /* 0x000000000000791b */ /* 0x000ff40003800000 */
.L_x_185:
[----:B------:R-:W-:Y:S05]  /*9390*/  BSYNC B1 ;  /* 0x0000000000017941 */ /* 0x000fea0003800000 */
.L_x_184:
[----:B------:R-:W-:Y:S05]  /*93a0*/  BRA `(.L_x_186) ;  /* 0xffffffec004c7947 */ /* 0x000fea000383ffff */
.L_x_164:
[----:B0-----:R0:W1:Y:S02]  /*93b0*/  SYNCS.PHASECHK.TRANS64.TRYWAIT P1, [R14+URZ+0x38], R7 ;  /* 0x000038070e0075a7 */ /* 0x001064000802017f */
[----:B-1----:R-:W-:Y:S05]  /*93c0*/  @!P1 NANOSLEEP.SYNCS 0x989680 ;  /* 0x009896800000995d */ /* 0x002fea0003900000 */
[----:B------:R-:W1:Y:S02]  /*93d0*/  @!P1 SYNCS.PHASECHK.TRANS64 P1, [R14+URZ+0x38], R7 ;  /* 0x000038070e0095a7 */ /* 0x000e64000802007f */
[----:B-1----:R-:W-:Y:S05]  /*93e0*/  @!P1 BRA `(.L_x_164) ;  /* 0xfffffffc00f09947 */ /* 0x002fea000383ffff */
[----:B------:R-:W-:Y:S05]  /*93f0*/  BRA `(.L_x_187) ;  /* 0xffffffec00807947 */ /* 0x000fea000383ffff */
.L_x_173:
[----:B------:R-:W-:Y:S01]  /*9400*/  BSSY B0, `(.L_x_188) ;  /* 0x0000006000007945 */ /* 0x000fe20003800000 */
[----:B------:R-:W-:-:S07]  /*9410*/  IMAD.MOV.U32 R15, RZ, RZ, -0x1 ;  /* 0xffffffffff0f7424 */ /* 0x000fce00078e00ff */
[----:B------:R-:W-:Y:S05]  /*9420*/  WARPSYNC.COLLECTIVE R15, `(.L_x_189) ;  /* 0x000000000f0c7348 */ /* 0x000fea0003c00000 */
[----:B------:R-:W-:Y:S02]  /*9430*/  ELECT P6, UR62, PT ;  /* 0x00000000003e782f */ /* 0x000fe400038c0000 */
[----:B------:R-:W-:Y:S01]  /*9440*/  MOV R14, UR62 ;  /* 0x0000003e000e7c02 */ /* 0x000fe20008000f00 */
[----:B------:R-:W-:Y:S10]  /*9450*/  ENDCOLLECTIVE ;  /* 0x000000000000791b */ /* 0x000ff40003800000 */
.L_x_189:
[----:B------:R-:W-:Y:S05]  /*9460*/  BSYNC B0 ;  /* 0x0000000000007941 */ /* 0x000fea0003800000 */
.L_x_188:
[----:B------:R-:W-:Y:S05]  /*9470*/  BRA `(.L_x_190) ;  /* 0xfffffff800607947 */ /* 0x000fea000383ffff */
.L_x_177:
[----:B0-----:R0:W1:Y:S02]  /*9480*/  SYNCS.PHASECHK.TRANS64.TRYWAIT P0, [R7+URZ], R2 ;  /* 0x00000002070075a7 */ /* 0x001064000800017f */
[----:B-1----:R-:W-:Y:S05]  /*9490*/  @!P0 NANOSLEEP.SYNCS 0x989680 ;  /* 0x009896800000895d */ /* 0x002fea0003900000 */
[----:B------:R-:W1:Y:S02]  /*94a0*/  @!P0 SYNCS.PHASECHK.TRANS64 P0, [R7+URZ], R2 ;  /* 0x00000002070085a7 */ /* 0x000e64000800007f */
[----:B-1----:R-:W-:Y:S05]  /*94b0*/  @!P0 BRA `(.L_x_177) ;  /* 0xfffffffc00f08947 */ /* 0x002fea000383ffff */
[----:B------:R-:W-:Y:S05]  /*94c0*/  BRA `(.L_x_191) ;  /* 0xfffffff800a07947 */ /* 0x000fea000383ffff */
.L_x_178:
[----:B0-----:R0:W1:Y:S02]  /*94d0*/  SYNCS.PHASECHK.TRANS64.TRYWAIT P0, [R9+URZ], R4 ;  /* 0x00000004090075a7 */ /* 0x001064000800017f */
[----:B-1----:R-:W-:Y:S05]  /*94e0*/  @!P0 NANOSLEEP.SYNCS 0x989680 ;  /* 0x009896800000895d */ /* 0x002fea0003900000 */
[----:B------:R-:W1:Y:S02]  /*94f0*/  @!P0 SYNCS.PHASECHK.TRANS64 P0, [R9+URZ], R4 ;  /* 0x00000004090085a7 */ /* 0x000e64000800007f */
[----:B-1----:R-:W-:Y:S05]  /*9500*/  @!P0 BRA `(.L_x_178) ;  /* 0xfffffffc00f08947 */ /* 0x002fea000383ffff */
[----:B------:R-:W-:Y:S05]  /*9510*/  BRA `(.L_x_192) ;  /* 0xfffffff800b07947 */ /* 0x000fea000383ffff */
.L_x_179:
[----:B0-----:R0:W1:Y:S02]  /*9520*/  SYNCS.PHASECHK.TRANS64.TRYWAIT P0, [R6+URZ], R5 ;  /* 0x00000005060075a7 */ /* 0x001064000800017f */
[----:B-1----:R-:W-:Y:S05]  /*9530*/  @!P0 NANOSLEEP.SYNCS 0x989680 ;  /* 0x009896800000895d */ /* 0x002fea0003900000 */
[----:B------:R-:W1:Y:S02]  /*9540*/  @!P0 SYNCS.PHASECHK.TRANS64 P0, [R6+URZ], R5 ;  /* 0x00000005060085a7 */ /* 0x000e64000800007f */
[----:B-1----:R-:W-:Y:S05]  /*9550*/  @!P0 BRA `(.L_x_179) ;  /* 0xfffffffc00f08947 */ /* 0x002fea000383ffff */
[----:B------:R-:W-:Y:S05]  /*9560*/  BRA `(.L_x_193) ;  /* 0xfffffff800c07947 */ /* 0x000fea000383ffff */
.L_x_180:
[----:B0-----:R0:W1:Y:S02]  /*9570*/  SYNCS.PHASECHK.TRANS64.TRYWAIT P0, [R9+URZ], R4 ;  /* 0x00000004090075a7 */ /* 0x001064000800017f */
[----:B-1----:R-:W-:Y:S05]  /*9580*/  @!P0 NANOSLEEP.SYNCS 0x989680 ;  /* 0x009896800000895d */ /* 0x002fea0003900000 */
[----:B------:R-:W1:Y:S02]  /*9590*/  @!P0 SYNCS.PHASECHK.TRANS64 P0, [R9+URZ], R4 ;  /* 0x00000004090085a7 */ /* 0x000e64000800007f */
[----:B-1----:R-:W-:Y:S05]  /*95a0*/  @!P0 BRA `(.L_x_180) ;  /* 0xfffffffc00f08947 */ /* 0x002fea000383ffff */
[----:B------:R-:W-:Y:S05]  /*95b0*/  BRA `(.L_x_194) ;  /* 0xfffffff800d07947 */ /* 0x000fea000383ffff */
.L_x_181:
[----:B0-----:R0:W1:Y:S02]  /*95c0*/  SYNCS.PHASECHK.TRANS64.TRYWAIT P0, [R6+URZ], R5 ;  /* 0x00000005060075a7 */ /* 0x001064000800017f */
[----:B-1----:R-:W-:Y:S05]  /*95d0*/  @!P0 NANOSLEEP.SYNCS 0x989680 ;  /* 0x009896800000895d */ /* 0x002fea0003900000 */
[----:B------:R-:W1:Y:S02]  /*95e0*/  @!P0 SYNCS.PHASECHK.TRANS64 P0, [R6+URZ], R5 ;  /* 0x00000005060085a7 */ /* 0x000e64000800007f */
[----:B-1----:R-:W-:Y:S05]  /*95f0*/  @!P0 BRA `(.L_x_181) ;  /* 0xfffffffc00f08947 */ /* 0x002fea000383ffff */
[----:B------:R-:W-:Y:S05]  /*9600*/  BRA `(.L_x_195) ;  /* 0xfffffff800e07947 */ /* 0x000fea000383ffff */
.L_x_182:
[----:B-1----:R1:W2:Y:S02]  /*9610*/  SYNCS.PHASECHK.TRANS64.TRYWAIT P0, [R9+URZ], R4 ;  /* 0x00000004090075a7 */ /* 0x0022a4000800017f */
[----:B--2---:R-:W-:Y:S05]  /*9620*/  @!P0 NANOSLEEP.SYNCS 0x989680 ;  /* 0x009896800000895d */ /* 0x004fea0003900000 */
[----:B------:R-:W2:Y:S02]  /*9630*/  @!P0 SYNCS.PHASECHK.TRANS64 P0, [R9+URZ], R4 ;  /* 0x00000004090085a7 */ /* 0x000ea4000800007f */
[----:B--2---:R-:W-:Y:S05]  /*9640*/  @!P0 BRA `(.L_x_182) ;  /* 0xfffffffc00f08947 */ /* 0x004fea000383ffff */
[----:B------:R-:W-:Y:S05]  /*9650*/  BRA `(.L_x_196) ;  /* 0xfffffff800e87947 */ /* 0x000fea000383ffff */
.L_x_197:
[----:B------:R-:W-:-:S00]  /*9660*/  BRA `(.L_x_197) ;  /* 0xfffffffc00fc7947 */ /* 0x000fc0000383ffff */
[----:B------:R-:W-:-:S00]  /*9670*/  NOP ;  /* 0x0000000000007918 */ /* 0x000fc00000000000 */
        /* <DEDUP_REMOVED lines=8> */
.L_x_198:


//--------------------- .nv.global.init           --------------------------
	.section	.nv.global.init,"aw",@progbits
.nv.global.init:
	.type		$str$22,@object
	.size		$str$22,($str$23 - $str$22)
$str$22:
        /*0000*/ 	.byte	0x6b, 0x5f, 0x74, 0x69, 0x6c, 0x65, 0x5f, 0x63, 0x6f, 0x75, 0x6e, 0x74, 0x20, 0x3e, 0x3d, 0x20
        /*0010*/ 	.byte	0x31, 0x00
	.type		$str$23,@object
	.size		$str$23,(__unnamed_1 - $str$23)
$str$23:
        /*0012*/ 	.byte	0x2f, 0x74, 0x6d, 0x70, 0x2f, 0x63, 0x75, 0x74, 0x6c, 0x61, 0x73, 0x73, 0x5f, 0x73, 0x77, 0x65
        /*0022*/ 	.byte	0x65, 0x70, 0x5f, 0x73, 0x72, 0x63, 0x2f, 0x69, 0x6e, 0x63, 0x6c, 0x75, 0x64, 0x65, 0x2f, 0x63
        /*0032*/ 	.byte	0x75, 0x74, 0x6c, 0x61, 0x73, 0x73, 0x2f, 0x67, 0x65, 0x6d, 0x6d, 0x2f, 0x63, 0x6f, 0x6c, 0x6c
        /*0042*/ 	.byte	0x65, 0x63, 0x74, 0x69, 0x76, 0x65, 0x2f, 0x73, 0x6d, 0x39, 0x30, 0x5f, 0x6d, 0x6d, 0x61, 0x5f
        /*0052*/ 	.byte	0x74, 0x6d, 0x61, 0x5f, 0x67, 0x6d, 0x6d, 0x61, 0x5f, 0x73, 0x73, 0x5f, 0x77, 0x61, 0x72, 0x70
        /*0062*/ 	.byte	0x73, 0x70, 0x65, 0x63, 0x69, 0x61, 0x6c, 0x69, 0x7a, 0x65, 0x64, 0x2e, 0x68, 0x70, 0x70, 0x00
	.type		__unnamed_1,@object
	.size		__unnamed_1,(.L_0 - __unnamed_1)
__unnamed_1:
        /*0072*/ 	.byte	0x76, 0x6f, 0x69, 0x64, 0x20, 0x63, 0x75, 0x74, 0x6c, 0x61, 0x73, 0x73, 0x3a, 0x3a, 0x67, 0x65
        /* <DEDUP_REMOVED lines=175> */
        /*0b72*/ 	.byte	0x5d, 0x00
.L_0:


//--------------------- .nv.shared._ZN7cutlass13device_kernelINS_4gemm6kernel13GemmUniversalIN4cute5tupleIJiiiiEEENS1_10collective13CollectiveMmaINS1_34MainloopSm90TmaGmmaWarpSpecializedILi7ENS5_IJNS4_1CILi1EEESB_SB_EEENS1_35KernelTmaWarpSpecializedCooperativeEEENS5_IJNSA_ILi256EEENSA_ILi64EEENSA_ILi128EEEEEEfNS5_IJlSB_lEEEfSJ_NS4_8TiledMMAINS4_8MMA_AtomIJNS4_4SM904GMMA29MMA_64x64x8_F32TF32TF32_SS_TNILNSN_7ScaleInE1ELSP_1EEEEEENS4_6LayoutINS5_IJNSA_ILi2EEESB_SB_EEENS5_IJSB_NSA_ILi0EEESV_EEEEENS5_IJNS4_10UnderscoreESY_SY_EEEEENS4_13SM90_TMA_LOADENS4_14ComposedLayoutINS4_7SwizzleILi3ELi4ELi3EEENS4_18smem_ptr_flag_bitsILi32EEENSS_INS5_IJNSA_ILi8EEENSA_ILi32EEEEEENS5_IJS18_SB_EEEEEEEvNS4_8identityES11_S1C_vS1D_EENS_8epilogue10collective6detail29Sm90TmaWarpSpecializedAdapterINS1G_15DefaultEpilogueIfSJ_SJ_NS1F_6thread17LinearCombinationIfLi1EffLNS1K_9ScaleType4KindE0ELNS_15FloatRoundStyleE2EfEENS1_15EpilogueDefaultEEEEEvvEEEEvNT_6ParamsE --------------------------
	.section	.nv.shared._ZN7cutlass13device_kernelINS_4gemm6kernel13GemmUniversalIN4cute5tupleIJiiiiEEENS1_10collective13CollectiveMmaINS1_34MainloopSm90TmaGmmaWarpSpecializedILi7ENS5_IJNS4_1CILi1EEESB_SB_EEENS1_35KernelTmaWarpSpecializedCooperativeEEENS5_IJNSA_ILi256EEENSA_ILi64EEENSA_ILi128EEEEEEfNS5_IJlSB_lEEEfSJ_NS4_8TiledMMAINS4_8MMA_AtomIJNS4_4SM904GMMA29MMA_64x64x8_F32TF32TF32_SS_TNILNSN_7ScaleInE1ELSP_1EEEEEENS4_6LayoutINS5_IJNSA_ILi2EEESB_SB_EEENS5_IJSB_NSA_ILi0EEESV_EEEEENS5_IJNS4_10UnderscoreESY_SY_EEEEENS4_13SM90_TMA_LOADENS4_14ComposedLayoutINS4_7SwizzleILi3ELi4ELi3EEENS4_18smem_ptr_flag_bitsILi32EEENSS_INS5_IJNSA_ILi8EEENSA_ILi32EEEEEENS5_IJS18_SB_EEEEEEEvNS4_8identityES11_S1C_vS1D_EENS_8epilogue10collective6detail29Sm90TmaWarpSpecializedAdapterINS1G_15DefaultEpilogueIfSJ_SJ_NS1F_6thread17LinearCombinationIfLi1EffLNS1K_9ScaleType4KindE0ELNS_15FloatRoundStyleE2EfEENS1_15EpilogueDefaultEEEEEvvEEEEvNT_6ParamsE,"aw",@nobits
	.sectionflags	@""
	.align	16
	.zero		1024


//--------------------- .nv.shared.reserved.0     --------------------------
	.section	.nv.shared.reserved.0,"aw",@nobits
	.weak		__nv_reservedSMEM_offset_0_alias
	.size		__nv_reservedSMEM_offset_0_alias, 0, 0
	.other		__nv_reservedSMEM_offset_0_alias,@"STO_CUDA_RESERVED_SHARED STV_DEFAULT"
__nv_reservedSMEM_offset_0_alias:
	.zero		0


//--------------------- .nv.global                --------------------------
	.section	.nv.global,"aw",@nobits
.nv.global:
	.type		_ZN40_INTERNAL_c76c67f8_4_k_cu_9d4dd7b1_292774cute1_E,@object
	.size		_ZN40_INTERNAL_c76c67f8_4_k_cu_9d4dd7b1_292774cute1_E,(_ZN40_INTERNAL_c76c67f8_4_k_cu_9d4dd7b1_292774cuda3std3__45__cpo6cbeginE - _ZN40_INTERNAL_c76c67f8_4_k_cu_9d4dd7b1_292774cute1_E)
_ZN40_INTERNAL_c76c67f8_4_k_cu_9d4dd7b1_292774cute1_E:
	.zero		1
	.type		_ZN40_INTERNAL_c76c67f8_4_k_cu_9d4dd7b1_292774cuda3std3__45__cpo6cbeginE,@object
	.size		_ZN40_INTERNAL_c76c67f8_4_k_cu_9d4dd7b1_292774cuda3std3__45__cpo6cbeginE,(_ZN40_INTERNAL_c76c67f8_4_k_cu_9d4dd7b1_292774cuda3std3__48in_placeE - _ZN40_INTERNAL_c76c67f8_4_k_cu_9d4dd7b1_292774cuda3std3__45__cpo6cbeginE)
_ZN40_INTERNAL_c76c67f8_4_k_cu_9d4dd7b1_292774cuda3std3__45__cpo6cbeginE:
	.zero		1
	.type		_ZN40_INTERNAL_c76c67f8_4_k_cu_9d4dd7b1_292774cuda3std3__48in_placeE,@object
	.size		_ZN40_INTERNAL_c76c67f8_4_k_cu_9d4dd7b1_292774cuda3std3__48in_placeE,(_ZN40_INTERNAL_c76c67f8_4_k_cu_9d4dd7b1_292774cuda3std6ranges3__45__cpo9iter_moveE - _ZN40_INTERNAL_c76c67f8_4_k_cu_9d4dd7b1_292774cuda3std3__48in_placeE)
_ZN40_INTERNAL_c76c67f8_4_k_cu_9d4dd7b1_292774cuda3std3__48in_placeE:
	.zero		1
	.type		_ZN40_INTERNAL_c76c67f8_4_k_cu_9d4dd7b1_292774cuda3std6ranges3__45__cpo9iter_moveE,@object
	.size		_ZN40_INTERNAL_c76c67f8_4_k_cu_9d4dd7b1_292774cuda3std6ranges3__45__cpo9iter_moveE,(_ZN40_INTERNAL_c76c67f8_4_k_cu_9d4dd7b1_292774cuda3std3__45__cpo5beginE - _ZN40_INTERNAL_c76c67f8_4_k_cu_9d4dd7b1_292774cuda3std6ranges3__45__cpo9iter_moveE)
_ZN40_INTERNAL_c76c67f8_4_k_cu_9d4dd7b1_292774cuda3std6ranges3__45__cpo9iter_moveE:
	.zero		1
	.type		_ZN40_INTERNAL_c76c67f8_4_k_cu_9d4dd7b1_292774cuda3std3__45__cpo5beginE,@object
	.size		_ZN40_INTERNAL_c76c67f8_4_k_cu_9d4dd7b1_292774cuda3std3__45__cpo5beginE,(_ZN40_INTERNAL_c76c67f8_4_k_cu_9d4dd7b1_292774cuda3std3__442_GLOBAL__N__c76c67f8_4_k_cu_9d4dd7b1_292776ignoreE - _ZN40_INTERNAL_c76c67f8_4_k_cu_9d4dd7b1_292774cuda3std3__45__cpo5beginE)
_ZN40_INTERNAL_c76c67f8_4_k_cu_9d4dd7b1_292774cuda3std3__45__cpo5beginE:
	.zero		1
	.type		_ZN40_INTERNAL_c76c67f8_4_k_cu_9d4dd7b1_292774cuda3std3__442_GLOBAL__N__c76c67f8_4_k_cu_9d4dd7b1_292776ignoreE,@object
	.size		_ZN40_INTERNAL_c76c67f8_4_k_cu_9d4dd7b1_292774cuda3std3__442_GLOBAL__N__c76c67f8_4_k_cu_9d4dd7b1_292776ignoreE,(_ZN40_INTERNAL_c76c67f8_4_k_cu_9d4dd7b1_292774cute7productE - _ZN40_INTERNAL_c76c67f8_4_k_cu_9d4dd7b1_292774cuda3std3__442_GLOBAL__N__c76c67f8_4_k_cu_9d4dd7b1_292776ignoreE)
_ZN40_INTERNAL_c76c67f8_4_k_cu_9d4dd7b1_292774cuda3std3__442_GLOBAL__N__c76c67f8_4_k_cu_9d4dd7b1_292776ignoreE:
	.zero		1
	.type		_ZN40_INTERNAL_c76c67f8_4_k_cu_9d4dd7b1_292774cute7productE,@object
	.size		_ZN40_INTERNAL_c76c67f8_4_k_cu_9d4dd7b1_292774cute7productE,(_ZN40_INTERNAL_c76c67f8_4_k_cu_9d4dd7b1_292774cuda3std3__45__cpo3endE - _ZN40_INTERNAL_c76c67f8_4_k_cu_9d4dd7b1_292774cute7productE)
_ZN40_INTERNAL_c76c67f8_4_k_cu_9d4dd7b1_292774cute7productE:
	.zero		1
	.type		_ZN40_INTERNAL_c76c67f8_4_k_cu_9d4dd7b1_292774cuda3std3__45__cpo3endE,@object
	.size		_ZN40_INTERNAL_c76c67f8_4_k_cu_9d4dd7b1_292774cuda3std3__45__cpo3endE,(_ZN40_INTERNAL_c76c67f8_4_k_cu_9d4dd7b1_292774cuda3std3__419piecewise_constructE - _ZN40_INTERNAL_c76c67f8_4_k_cu_9d4dd7b1_292774cuda3std3__45__cpo3endE)
_ZN40_INTERNAL_c76c67f8_4_k_cu_9d4dd7b1_292774cuda3std3__45__cpo3endE:
	.zero		1
	.type		_ZN40_INTERNAL_c76c67f8_4_k_cu_9d4dd7b1_292774cuda3std3__419piecewise_constructE,@object
	.size		_ZN40_INTERNAL_c76c67f8_4_k_cu_9d4dd7b1_292774cuda3std3__419piecewise_constructE,(_ZN40_INTERNAL_c76c67f8_4_k_cu_9d4dd7b1_292774cuda3std3__45__cpo4cendE - _ZN40_INTERNAL_c76c67f8_4_k_cu_9d4dd7b1_292774cuda3std3__419piecewise_constructE)
_ZN40_INTERNAL_c76c67f8_4_k_cu_9d4dd7b1_292774cuda3std3__419piecewise_constructE:
	.zero		1
	.type		_ZN40_INTERNAL_c76c67f8_4_k_cu_9d4dd7b1_292774cuda3std3__45__cpo4cendE,@object
	.size		_ZN40_INTERNAL_c76c67f8_4_k_cu_9d4dd7b1_292774cuda3std3__45__cpo4cendE,(_ZN40_INTERNAL_c76c67f8_4_k_cu_9d4dd7b1_292774cuda3std6ranges3__45__cpo4swapE - _ZN40_INTERNAL_c76c67f8_4_k_cu_9d4dd7b1_292774cuda3std3__45__cpo4cendE)
_ZN40_INTERNAL_c76c67f8_4_k_cu_9d4dd7b1_292774cuda3std3__45__cpo4cendE:
	.zero		1
	.type		_ZN40_INTERNAL_c76c67f8_4_k_cu_9d4dd7b1_292774cuda3std6ranges3__45__cpo4swapE,@object
	.size		_ZN40_INTERNAL_c76c67f8_4_k_cu_9d4dd7b1_292774cuda3std6ranges3__45__cpo4swapE,(.L_8 - _ZN40_INTERNAL_c76c67f8_4_k_cu_9d4dd7b1_292774cuda3std6ranges3__45__cpo4swapE)
_ZN40_INTERNAL_c76c67f8_4_k_cu_9d4dd7b1_292774cuda3std6ranges3__45__cpo4swapE:
	.zero		1
.L_8:


//--------------------- .nv.constant0._ZN7cutlass13device_kernelINS_4gemm6kernel13GemmUniversalIN4cute5tupleIJiiiiEEENS1_10collective13CollectiveMmaINS1_34MainloopSm90TmaGmmaWarpSpecializedILi7ENS5_IJNS4_1CILi1EEESB_SB_EEENS1_35KernelTmaWarpSpecializedCooperativeEEENS5_IJNSA_ILi256EEENSA_ILi64EEENSA_ILi128EEEEEEfNS5_IJlSB_lEEEfSJ_NS4_8TiledMMAINS4_8MMA_AtomIJNS4_4SM904GMMA29MMA_64x64x8_F32TF32TF32_SS_TNILNSN_7ScaleInE1ELSP_1EEEEEENS4_6LayoutINS5_IJNSA_ILi2EEESB_SB_EEENS5_IJSB_NSA_ILi0EEESV_EEEEENS5_IJNS4_10UnderscoreESY_SY_EEEEENS4_13SM90_TMA_LOADENS4_14ComposedLayoutINS4_7SwizzleILi3ELi4ELi3EEENS4_18smem_ptr_flag_bitsILi32EEENSS_INS5_IJNSA_ILi8EEENSA_ILi32EEEEEENS5_IJS18_SB_EEEEEEEvNS4_8identityES11_S1C_vS1D_EENS_8epilogue10collective6detail29Sm90TmaWarpSpecializedAdapterINS1G_15DefaultEpilogueIfSJ_SJ_NS1F_6thread17LinearCombinationIfLi1EffLNS1K_9ScaleType4KindE0ELNS_15FloatRoundStyleE2EfEENS1_15EpilogueDefaultEEEEEvvEEEEvNT_6ParamsE --------------------------
	.section	.nv.constant0._ZN7cutlass13device_kernelINS_4gemm6kernel13GemmUniversalIN4cute5tupleIJiiiiEEENS1_10collective13CollectiveMmaINS1_34MainloopSm90TmaGmmaWarpSpecializedILi7ENS5_IJNS4_1CILi1EEESB_SB_EEENS1_35KernelTmaWarpSpecializedCooperativeEEENS5_IJNSA_ILi256EEENSA_ILi64EEENSA_ILi128EEEEEEfNS5_IJlSB_lEEEfSJ_NS4_8TiledMMAINS4_8MMA_AtomIJNS4_4SM904GMMA29MMA_64x64x8_F32TF32TF32_SS_TNILNSN_7ScaleInE1ELSP_1EEEEEENS4_6LayoutINS5_IJNSA_ILi2EEESB_SB_EEENS5_IJSB_NSA_ILi0EEESV_EEEEENS5_IJNS4_10UnderscoreESY_SY_EEEEENS4_13SM90_TMA_LOADENS4_14ComposedLayoutINS4_7SwizzleILi3ELi4ELi3EEENS4_18smem_ptr_flag_bitsILi32EEENSS_INS5_IJNSA_ILi8EEENSA_ILi32EEEEEENS5_IJS18_SB_EEEEEEEvNS4_8identityES11_S1C_vS1D_EENS_8epilogue10collective6detail29Sm90TmaWarpSpecializedAdapterINS1G_15DefaultEpilogueIfSJ_SJ_NS1F_6thread17LinearCombinationIfLi1EffLNS1K_9ScaleType4KindE0ELNS_15FloatRoundStyleE2EfEENS1_15EpilogueDefaultEEEEEvvEEEEvNT_6ParamsE,"a",@progbits
	.sectionflags	@""
	.align	4
.nv.constant0._ZN7cutlass13device_kernelINS_4gemm6kernel13GemmUniversalIN4cute5tupleIJiiiiEEENS1_10collective13CollectiveMmaINS1_34MainloopSm90TmaGmmaWarpSpecializedILi7ENS5_IJNS4_1CILi1EEESB_SB_EEENS1_35KernelTmaWarpSpecializedCooperativeEEENS5_IJNSA_ILi256EEENSA_ILi64EEENSA_ILi128EEEEEEfNS5_IJlSB_lEEEfSJ_NS4_8TiledMMAINS4_8MMA_AtomIJNS4_4SM904GMMA29MMA_64x64x8_F32TF32TF32_SS_TNILNSN_7ScaleInE1ELSP_1EEEEEENS4_6LayoutINS5_IJNSA_ILi2EEESB_SB_EEENS5_IJSB_NSA_ILi0EEESV_EEEEENS5_IJNS4_10UnderscoreESY_SY_EEEEENS4_13SM90_TMA_LOADENS4_14ComposedLayoutINS4_7SwizzleILi3ELi4ELi3EEENS4_18smem_ptr_flag_bitsILi32EEENSS_INS5_IJNSA_ILi8EEENSA_ILi32EEEEEENS5_IJS18_SB_EEEEEEEvNS4_8identityES11_S1C_vS1D_EENS_8epilogue10collective6detail29Sm90TmaWarpSpecializedAdapterINS1G_15DefaultEpilogueIfSJ_SJ_NS1F_6thread17LinearCombinationIfLi1EffLNS1K_9ScaleType4KindE0ELNS_15FloatRoundStyleE2EfEENS1_15EpilogueDefaultEEEEEvvEEEEvNT_6ParamsE:
	.zero		1664


//--------------------- SYMBOLS --------------------------

	.type		.nv.reservedSmem.offset0,@object
	.size		.nv.reservedSmem.offset0,0x4
	.type		__assertfail,@function
